//
// Generated by NVIDIA NVVM Compiler
//
// Compiler Build ID: CL-36424714
// Cuda compilation tools, release 13.0, V13.0.88
// Based on NVVM 20.0.0
//

.version 9.0
.target sm_100
.address_size 64

	// .globl	_Z17syhemvl_special_dIfLi64ELi64ELi1ELi1EEviT_PS0_iS1_iS0_S1_i
// _ZZ17syhemvl_special_dIfLi64ELi64ELi1ELi1EEviT_PS0_iS1_iS0_S1_iE2la has been demoted
// _ZZ17syhemvl_special_dIfLi64ELi64ELi1ELi1EEviT_PS0_iS1_iS0_S1_iE4buff has been demoted
// _ZZ17syhemvl_special_dIfLi64ELi64ELi1ELi1EEviT_PS0_iS1_iS0_S1_iE5accum has been demoted
// _ZZ18syhemvl_special_ndIfLi64ELi64ELi1ELi1EEviT_PS0_iS1_iS0_S1_iE2la has been demoted
// _ZZ18syhemvl_special_ndIfLi64ELi64ELi1ELi1EEviT_PS0_iS1_iS0_S1_iE5accum has been demoted
// _ZZ18syhemvl_special_ndIfLi64ELi64ELi1ELi1EEviT_PS0_iS1_iS0_S1_iE5xbuff has been demoted

.visible .entry _Z17syhemvl_special_dIfLi64ELi64ELi1ELi1EEviT_PS0_iS1_iS0_S1_i(
	.param .u32 _Z17syhemvl_special_dIfLi64ELi64ELi1ELi1EEviT_PS0_iS1_iS0_S1_i_param_0,
	.param .f32 _Z17syhemvl_special_dIfLi64ELi64ELi1ELi1EEviT_PS0_iS1_iS0_S1_i_param_1,
	.param .u64 .ptr .align 1 _Z17syhemvl_special_dIfLi64ELi64ELi1ELi1EEviT_PS0_iS1_iS0_S1_i_param_2,
	.param .u32 _Z17syhemvl_special_dIfLi64ELi64ELi1ELi1EEviT_PS0_iS1_iS0_S1_i_param_3,
	.param .u64 .ptr .align 1 _Z17syhemvl_special_dIfLi64ELi64ELi1ELi1EEviT_PS0_iS1_iS0_S1_i_param_4,
	.param .u32 _Z17syhemvl_special_dIfLi64ELi64ELi1ELi1EEviT_PS0_iS1_iS0_S1_i_param_5,
	.param .f32 _Z17syhemvl_special_dIfLi64ELi64ELi1ELi1EEviT_PS0_iS1_iS0_S1_i_param_6,
	.param .u64 .ptr .align 1 _Z17syhemvl_special_dIfLi64ELi64ELi1ELi1EEviT_PS0_iS1_iS0_S1_i_param_7,
	.param .u32 _Z17syhemvl_special_dIfLi64ELi64ELi1ELi1EEviT_PS0_iS1_iS0_S1_i_param_8
)
{
	.reg .pred 	%p<68>;
	.reg .b32 	%r<85>;
	.reg .b32 	%f<333>;
	.reg .b64 	%rd<117>;
	// demoted variable
	.shared .align 4 .b8 _ZZ17syhemvl_special_dIfLi64ELi64ELi1ELi1EEviT_PS0_iS1_iS0_S1_iE2la[16384];
	// demoted variable
	.shared .align 4 .b8 _ZZ17syhemvl_special_dIfLi64ELi64ELi1ELi1EEviT_PS0_iS1_iS0_S1_iE4buff[256];
	// demoted variable
	.shared .align 4 .b8 _ZZ17syhemvl_special_dIfLi64ELi64ELi1ELi1EEviT_PS0_iS1_iS0_S1_iE5accum[512];
	ld.param.u64 	%rd5, [_Z17syhemvl_special_dIfLi64ELi64ELi1ELi1EEviT_PS0_iS1_iS0_S1_i_param_2];
	ld.param.u32 	%r9, [_Z17syhemvl_special_dIfLi64ELi64ELi1ELi1EEviT_PS0_iS1_iS0_S1_i_param_3];
	ld.param.u64 	%rd4, [_Z17syhemvl_special_dIfLi64ELi64ELi1ELi1EEviT_PS0_iS1_iS0_S1_i_param_4];
	ld.param.u32 	%r10, [_Z17syhemvl_special_dIfLi64ELi64ELi1ELi1EEviT_PS0_iS1_iS0_S1_i_param_5];
	ld.param.f32 	%f4, [_Z17syhemvl_special_dIfLi64ELi64ELi1ELi1EEviT_PS0_iS1_iS0_S1_i_param_6];
	ld.param.u64 	%rd6, [_Z17syhemvl_special_dIfLi64ELi64ELi1ELi1EEviT_PS0_iS1_iS0_S1_i_param_7];
	ld.param.u32 	%r11, [_Z17syhemvl_special_dIfLi64ELi64ELi1ELi1EEviT_PS0_iS1_iS0_S1_i_param_8];
	cvta.to.global.u64 	%rd7, %rd5;
	cvta.to.global.u64 	%rd8, %rd6;
	mov.u32 	%r1, %tid.x;
	mov.u32 	%r12, %tid.y;
	shl.b32 	%r13, %r12, 6;
	add.s32 	%r2, %r13, %r1;
	mov.u32 	%r14, %ctaid.x;
	shl.b32 	%r3, %r14, 6;
	mad.lo.s32 	%r15, %r3, %r9, %r3;
	cvt.s64.s32 	%rd9, %r15;
	mad.lo.s32 	%r16, %r9, %r12, %r1;
	cvt.s64.s32 	%rd10, %r16;
	add.s64 	%rd11, %rd9, %rd10;
	shl.b64 	%rd12, %rd11, 2;
	add.s64 	%rd1, %rd7, %rd12;
	mul.lo.s32 	%r17, %r11, %r3;
	cvt.s64.s32 	%rd13, %r17;
	setp.ne.s32 	%p1, %r12, 0;
	mul.lo.s32 	%r18, %r11, %r1;
	cvt.s64.s32 	%rd14, %r18;
	add.s64 	%rd15, %rd13, %rd14;
	shl.b64 	%rd16, %rd15, 2;
	add.s64 	%rd2, %rd8, %rd16;
	mov.f32 	%f332, 0f00000000;
	@%p1 bra 	$L__BB0_2;
	cvta.to.global.u64 	%rd17, %rd4;
	mul.lo.s32 	%r19, %r10, %r3;
	cvt.s64.s32 	%rd18, %r19;
	ld.global.f32 	%f6, [%rd2];
	mul.f32 	%f332, %f4, %f6;
	mul.lo.s32 	%r20, %r10, %r1;
	cvt.s64.s32 	%rd19, %r20;
	add.s64 	%rd20, %rd18, %rd19;
	shl.b64 	%rd21, %rd20, 2;
	add.s64 	%rd22, %rd17, %rd21;
	ld.global.f32 	%f7, [%rd22];
	shl.b32 	%r21, %r1, 2;
	mov.u32 	%r22, _ZZ17syhemvl_special_dIfLi64ELi64ELi1ELi1EEviT_PS0_iS1_iS0_S1_iE4buff;
	add.s32 	%r23, %r22, %r21;
	st.shared.f32 	[%r23], %f7;
$L__BB0_2:
	ld.param.u32 	%r83, [_Z17syhemvl_special_dIfLi64ELi64ELi1ELi1EEviT_PS0_iS1_iS0_S1_i_param_3];
	ld.global.f32 	%f8, [%rd1];
	shl.b32 	%r24, %r2, 2;
	mov.u32 	%r25, _ZZ17syhemvl_special_dIfLi64ELi64ELi1ELi1EEviT_PS0_iS1_iS0_S1_iE2la;
	add.s32 	%r26, %r25, %r24;
	st.shared.f32 	[%r26], %f8;
	mul.wide.s32 	%rd23, %r83, 4;
	add.s64 	%rd24, %rd1, %rd23;
	ld.global.f32 	%f9, [%rd24];
	st.shared.f32 	[%r26+256], %f9;
	add.s64 	%rd25, %rd24, %rd23;
	ld.global.f32 	%f10, [%rd25];
	st.shared.f32 	[%r26+512], %f10;
	add.s64 	%rd26, %rd25, %rd23;
	ld.global.f32 	%f11, [%rd26];
	st.shared.f32 	[%r26+768], %f11;
	add.s64 	%rd27, %rd26, %rd23;
	ld.global.f32 	%f12, [%rd27];
	st.shared.f32 	[%r26+1024], %f12;
	add.s64 	%rd28, %rd27, %rd23;
	ld.global.f32 	%f13, [%rd28];
	st.shared.f32 	[%r26+1280], %f13;
	add.s64 	%rd29, %rd28, %rd23;
	ld.global.f32 	%f14, [%rd29];
	st.shared.f32 	[%r26+1536], %f14;
	add.s64 	%rd30, %rd29, %rd23;
	ld.global.f32 	%f15, [%rd30];
	st.shared.f32 	[%r26+1792], %f15;
	add.s64 	%rd31, %rd30, %rd23;
	ld.global.f32 	%f16, [%rd31];
	st.shared.f32 	[%r26+2048], %f16;
	add.s64 	%rd32, %rd31, %rd23;
	ld.global.f32 	%f17, [%rd32];
	st.shared.f32 	[%r26+2304], %f17;
	add.s64 	%rd33, %rd32, %rd23;
	ld.global.f32 	%f18, [%rd33];
	st.shared.f32 	[%r26+2560], %f18;
	add.s64 	%rd34, %rd33, %rd23;
	ld.global.f32 	%f19, [%rd34];
	st.shared.f32 	[%r26+2816], %f19;
	add.s64 	%rd35, %rd34, %rd23;
	ld.global.f32 	%f20, [%rd35];
	st.shared.f32 	[%r26+3072], %f20;
	add.s64 	%rd36, %rd35, %rd23;
	ld.global.f32 	%f21, [%rd36];
	st.shared.f32 	[%r26+3328], %f21;
	add.s64 	%rd37, %rd36, %rd23;
	ld.global.f32 	%f22, [%rd37];
	st.shared.f32 	[%r26+3584], %f22;
	add.s64 	%rd38, %rd37, %rd23;
	ld.global.f32 	%f23, [%rd38];
	st.shared.f32 	[%r26+3840], %f23;
	add.s64 	%rd39, %rd38, %rd23;
	ld.global.f32 	%f24, [%rd39];
	st.shared.f32 	[%r26+4096], %f24;
	add.s64 	%rd40, %rd39, %rd23;
	ld.global.f32 	%f25, [%rd40];
	st.shared.f32 	[%r26+4352], %f25;
	add.s64 	%rd41, %rd40, %rd23;
	ld.global.f32 	%f26, [%rd41];
	st.shared.f32 	[%r26+4608], %f26;
	add.s64 	%rd42, %rd41, %rd23;
	ld.global.f32 	%f27, [%rd42];
	st.shared.f32 	[%r26+4864], %f27;
	add.s64 	%rd43, %rd42, %rd23;
	ld.global.f32 	%f28, [%rd43];
	st.shared.f32 	[%r26+5120], %f28;
	add.s64 	%rd44, %rd43, %rd23;
	ld.global.f32 	%f29, [%rd44];
	st.shared.f32 	[%r26+5376], %f29;
	add.s64 	%rd45, %rd44, %rd23;
	ld.global.f32 	%f30, [%rd45];
	st.shared.f32 	[%r26+5632], %f30;
	add.s64 	%rd46, %rd45, %rd23;
	ld.global.f32 	%f31, [%rd46];
	st.shared.f32 	[%r26+5888], %f31;
	add.s64 	%rd47, %rd46, %rd23;
	ld.global.f32 	%f32, [%rd47];
	st.shared.f32 	[%r26+6144], %f32;
	add.s64 	%rd48, %rd47, %rd23;
	ld.global.f32 	%f33, [%rd48];
	st.shared.f32 	[%r26+6400], %f33;
	add.s64 	%rd49, %rd48, %rd23;
	ld.global.f32 	%f34, [%rd49];
	st.shared.f32 	[%r26+6656], %f34;
	add.s64 	%rd50, %rd49, %rd23;
	ld.global.f32 	%f35, [%rd50];
	st.shared.f32 	[%r26+6912], %f35;
	add.s64 	%rd51, %rd50, %rd23;
	ld.global.f32 	%f36, [%rd51];
	st.shared.f32 	[%r26+7168], %f36;
	add.s64 	%rd52, %rd51, %rd23;
	ld.global.f32 	%f37, [%rd52];
	st.shared.f32 	[%r26+7424], %f37;
	add.s64 	%rd53, %rd52, %rd23;
	ld.global.f32 	%f38, [%rd53];
	st.shared.f32 	[%r26+7680], %f38;
	add.s64 	%rd3, %rd53, %rd23;
	ld.global.f32 	%f39, [%rd3];
	st.shared.f32 	[%r26+7936], %f39;
	setp.lt.u32 	%p2, %r1, 32;
	@%p2 bra 	$L__BB0_4;
	ld.param.u32 	%r84, [_Z17syhemvl_special_dIfLi64ELi64ELi1ELi1EEviT_PS0_iS1_iS0_S1_i_param_3];
	mul.lo.s32 	%r27, %r84, 31;
	mul.lo.s32 	%r28, %r84, 30;
	mul.lo.s32 	%r29, %r84, 29;
	mul.lo.s32 	%r30, %r84, 28;
	mul.lo.s32 	%r31, %r84, 27;
	mul.lo.s32 	%r32, %r84, 26;
	mul.lo.s32 	%r33, %r84, 25;
	mul.lo.s32 	%r34, %r84, 24;
	mul.lo.s32 	%r35, %r84, 23;
	mul.lo.s32 	%r36, %r84, 22;
	mul.lo.s32 	%r37, %r84, 21;
	mul.lo.s32 	%r38, %r84, 20;
	mul.lo.s32 	%r39, %r84, 19;
	mul.lo.s32 	%r40, %r84, 18;
	mul.lo.s32 	%r41, %r84, 17;
	shl.b32 	%r42, %r84, 4;
	mul.lo.s32 	%r43, %r84, 15;
	mul.lo.s32 	%r44, %r84, 14;
	mul.lo.s32 	%r45, %r84, 13;
	mul.lo.s32 	%r46, %r84, 12;
	mul.lo.s32 	%r47, %r84, 11;
	mul.lo.s32 	%r48, %r84, 10;
	mul.lo.s32 	%r49, %r84, 9;
	shl.b32 	%r50, %r84, 3;
	mul.lo.s32 	%r51, %r84, 7;
	mul.lo.s32 	%r52, %r84, 6;
	mul.lo.s32 	%r53, %r84, 5;
	shl.b32 	%r54, %r84, 2;
	mul.lo.s32 	%r55, %r84, 3;
	shl.b32 	%r56, %r84, 1;
	mul.wide.s32 	%rd54, %r84, 4;
	add.s64 	%rd55, %rd3, %rd54;
	ld.global.f32 	%f40, [%rd55];
	mov.u32 	%r57, %tid.y;
	shl.b32 	%r58, %r57, 6;
	mov.u32 	%r59, %tid.x;
	add.s32 	%r60, %r58, %r59;
	shl.b32 	%r61, %r60, 2;
	mov.u32 	%r62, _ZZ17syhemvl_special_dIfLi64ELi64ELi1ELi1EEviT_PS0_iS1_iS0_S1_iE2la;
	add.s32 	%r63, %r62, %r61;
	st.shared.f32 	[%r63+8192], %f40;
	add.s64 	%rd56, %rd55, %rd54;
	ld.global.f32 	%f41, [%rd56];
	st.shared.f32 	[%r63+8448], %f41;
	mul.wide.s32 	%rd57, %r56, 4;
	add.s64 	%rd58, %rd55, %rd57;
	ld.global.f32 	%f42, [%rd58];
	st.shared.f32 	[%r63+8704], %f42;
	mul.wide.s32 	%rd59, %r55, 4;
	add.s64 	%rd60, %rd55, %rd59;
	ld.global.f32 	%f43, [%rd60];
	st.shared.f32 	[%r63+8960], %f43;
	mul.wide.s32 	%rd61, %r54, 4;
	add.s64 	%rd62, %rd55, %rd61;
	ld.global.f32 	%f44, [%rd62];
	st.shared.f32 	[%r63+9216], %f44;
	mul.wide.s32 	%rd63, %r53, 4;
	add.s64 	%rd64, %rd55, %rd63;
	ld.global.f32 	%f45, [%rd64];
	st.shared.f32 	[%r63+9472], %f45;
	mul.wide.s32 	%rd65, %r52, 4;
	add.s64 	%rd66, %rd55, %rd65;
	ld.global.f32 	%f46, [%rd66];
	st.shared.f32 	[%r63+9728], %f46;
	mul.wide.s32 	%rd67, %r51, 4;
	add.s64 	%rd68, %rd55, %rd67;
	ld.global.f32 	%f47, [%rd68];
	st.shared.f32 	[%r63+9984], %f47;
	mul.wide.s32 	%rd69, %r50, 4;
	add.s64 	%rd70, %rd55, %rd69;
	ld.global.f32 	%f48, [%rd70];
	st.shared.f32 	[%r63+10240], %f48;
	mul.wide.s32 	%rd71, %r49, 4;
	add.s64 	%rd72, %rd55, %rd71;
	ld.global.f32 	%f49, [%rd72];
	st.shared.f32 	[%r63+10496], %f49;
	mul.wide.s32 	%rd73, %r48, 4;
	add.s64 	%rd74, %rd55, %rd73;
	ld.global.f32 	%f50, [%rd74];
	st.shared.f32 	[%r63+10752], %f50;
	mul.wide.s32 	%rd75, %r47, 4;
	add.s64 	%rd76, %rd55, %rd75;
	ld.global.f32 	%f51, [%rd76];
	st.shared.f32 	[%r63+11008], %f51;
	mul.wide.s32 	%rd77, %r46, 4;
	add.s64 	%rd78, %rd55, %rd77;
	ld.global.f32 	%f52, [%rd78];
	st.shared.f32 	[%r63+11264], %f52;
	mul.wide.s32 	%rd79, %r45, 4;
	add.s64 	%rd80, %rd55, %rd79;
	ld.global.f32 	%f53, [%rd80];
	st.shared.f32 	[%r63+11520], %f53;
	mul.wide.s32 	%rd81, %r44, 4;
	add.s64 	%rd82, %rd55, %rd81;
	ld.global.f32 	%f54, [%rd82];
	st.shared.f32 	[%r63+11776], %f54;
	mul.wide.s32 	%rd83, %r43, 4;
	add.s64 	%rd84, %rd55, %rd83;
	ld.global.f32 	%f55, [%rd84];
	st.shared.f32 	[%r63+12032], %f55;
	mul.wide.s32 	%rd85, %r42, 4;
	add.s64 	%rd86, %rd55, %rd85;
	ld.global.f32 	%f56, [%rd86];
	st.shared.f32 	[%r63+12288], %f56;
	mul.wide.s32 	%rd87, %r41, 4;
	add.s64 	%rd88, %rd55, %rd87;
	ld.global.f32 	%f57, [%rd88];
	st.shared.f32 	[%r63+12544], %f57;
	mul.wide.s32 	%rd89, %r40, 4;
	add.s64 	%rd90, %rd55, %rd89;
	ld.global.f32 	%f58, [%rd90];
	st.shared.f32 	[%r63+12800], %f58;
	mul.wide.s32 	%rd91, %r39, 4;
	add.s64 	%rd92, %rd55, %rd91;
	ld.global.f32 	%f59, [%rd92];
	st.shared.f32 	[%r63+13056], %f59;
	mul.wide.s32 	%rd93, %r38, 4;
	add.s64 	%rd94, %rd55, %rd93;
	ld.global.f32 	%f60, [%rd94];
	st.shared.f32 	[%r63+13312], %f60;
	mul.wide.s32 	%rd95, %r37, 4;
	add.s64 	%rd96, %rd55, %rd95;
	ld.global.f32 	%f61, [%rd96];
	st.shared.f32 	[%r63+13568], %f61;
	mul.wide.s32 	%rd97, %r36, 4;
	add.s64 	%rd98, %rd55, %rd97;
	ld.global.f32 	%f62, [%rd98];
	st.shared.f32 	[%r63+13824], %f62;
	mul.wide.s32 	%rd99, %r35, 4;
	add.s64 	%rd100, %rd55, %rd99;
	ld.global.f32 	%f63, [%rd100];
	st.shared.f32 	[%r63+14080], %f63;
	mul.wide.s32 	%rd101, %r34, 4;
	add.s64 	%rd102, %rd55, %rd101;
	ld.global.f32 	%f64, [%rd102];
	st.shared.f32 	[%r63+14336], %f64;
	mul.wide.s32 	%rd103, %r33, 4;
	add.s64 	%rd104, %rd55, %rd103;
	ld.global.f32 	%f65, [%rd104];
	st.shared.f32 	[%r63+14592], %f65;
	mul.wide.s32 	%rd105, %r32, 4;
	add.s64 	%rd106, %rd55, %rd105;
	ld.global.f32 	%f66, [%rd106];
	st.shared.f32 	[%r63+14848], %f66;
	mul.wide.s32 	%rd107, %r31, 4;
	add.s64 	%rd108, %rd55, %rd107;
	ld.global.f32 	%f67, [%rd108];
	st.shared.f32 	[%r63+15104], %f67;
	mul.wide.s32 	%rd109, %r30, 4;
	add.s64 	%rd110, %rd55, %rd109;
	ld.global.f32 	%f68, [%rd110];
	st.shared.f32 	[%r63+15360], %f68;
	mul.wide.s32 	%rd111, %r29, 4;
	add.s64 	%rd112, %rd55, %rd111;
	ld.global.f32 	%f69, [%rd112];
	st.shared.f32 	[%r63+15616], %f69;
	mul.wide.s32 	%rd113, %r28, 4;
	add.s64 	%rd114, %rd55, %rd113;
	ld.global.f32 	%f70, [%rd114];
	st.shared.f32 	[%r63+15872], %f70;
	mul.wide.s32 	%rd115, %r27, 4;
	add.s64 	%rd116, %rd55, %rd115;
	ld.global.f32 	%f71, [%rd116];
	st.shared.f32 	[%r63+16128], %f71;
$L__BB0_4:
	mov.u32 	%r5, %tid.y;
	shl.b32 	%r64, %r5, 6;
	mov.u32 	%r6, %tid.x;
	add.s32 	%r65, %r64, %r6;
	shl.b32 	%r66, %r65, 2;
	mov.u32 	%r67, _ZZ17syhemvl_special_dIfLi64ELi64ELi1ELi1EEviT_PS0_iS1_iS0_S1_iE2la;
	add.s32 	%r4, %r67, %r66;
	bar.sync 	0;
	setp.ge.u32 	%p3, %r6, %r5;
	shl.b32 	%r68, %r6, 6;
	add.s32 	%r69, %r68, %r5;
	shl.b32 	%r70, %r69, 2;
	add.s32 	%r7, %r67, %r70;
	@%p3 bra 	$L__BB0_6;
	ld.shared.f32 	%f72, [%r7];
	st.shared.f32 	[%r4], %f72;
$L__BB0_6:
	sub.s32 	%r71, %r6, %r5;
	abs.s32 	%r8, %r71;
	setp.ne.s32 	%p4, %r71, 0;
	@%p4 bra 	$L__BB0_8;
	ld.shared.f32 	%f73, [%r7+4];
	st.shared.f32 	[%r4+256], %f73;
$L__BB0_8:
	setp.gt.u32 	%p5, %r8, 1;
	@%p5 bra 	$L__BB0_10;
	ld.shared.f32 	%f74, [%r7+8];
	st.shared.f32 	[%r4+512], %f74;
$L__BB0_10:
	setp.gt.u32 	%p6, %r8, 2;
	@%p6 bra 	$L__BB0_12;
	ld.shared.f32 	%f75, [%r7+12];
	st.shared.f32 	[%r4+768], %f75;
$L__BB0_12:
	setp.gt.u32 	%p7, %r8, 3;
	@%p7 bra 	$L__BB0_14;
	ld.shared.f32 	%f76, [%r7+16];
	st.shared.f32 	[%r4+1024], %f76;
$L__BB0_14:
	setp.gt.u32 	%p8, %r8, 4;
	@%p8 bra 	$L__BB0_16;
	ld.shared.f32 	%f77, [%r7+20];
	st.shared.f32 	[%r4+1280], %f77;
$L__BB0_16:
	setp.gt.u32 	%p9, %r8, 5;
	@%p9 bra 	$L__BB0_18;
	ld.shared.f32 	%f78, [%r7+24];
	st.shared.f32 	[%r4+1536], %f78;
$L__BB0_18:
	setp.gt.u32 	%p10, %r8, 6;
	@%p10 bra 	$L__BB0_20;
	ld.shared.f32 	%f79, [%r7+28];
	st.shared.f32 	[%r4+1792], %f79;
$L__BB0_20:
	setp.gt.u32 	%p11, %r8, 7;
	@%p11 bra 	$L__BB0_22;
	ld.shared.f32 	%f80, [%r7+32];
	st.shared.f32 	[%r4+2048], %f80;
$L__BB0_22:
	setp.gt.u32 	%p12, %r8, 8;
	@%p12 bra 	$L__BB0_24;
	ld.shared.f32 	%f81, [%r7+36];
	st.shared.f32 	[%r4+2304], %f81;
$L__BB0_24:
	setp.gt.u32 	%p13, %r8, 9;
	@%p13 bra 	$L__BB0_26;
	ld.shared.f32 	%f82, [%r7+40];
	st.shared.f32 	[%r4+2560], %f82;
$L__BB0_26:
	setp.gt.u32 	%p14, %r8, 10;
	@%p14 bra 	$L__BB0_28;
	ld.shared.f32 	%f83, [%r7+44];
	st.shared.f32 	[%r4+2816], %f83;
$L__BB0_28:
	setp.gt.u32 	%p15, %r8, 11;
	@%p15 bra 	$L__BB0_30;
	ld.shared.f32 	%f84, [%r7+48];
	st.shared.f32 	[%r4+3072], %f84;
$L__BB0_30:
	setp.gt.u32 	%p16, %r8, 12;
	@%p16 bra 	$L__BB0_32;
	ld.shared.f32 	%f85, [%r7+52];
	st.shared.f32 	[%r4+3328], %f85;
$L__BB0_32:
	setp.gt.u32 	%p17, %r8, 13;
	@%p17 bra 	$L__BB0_34;
	ld.shared.f32 	%f86, [%r7+56];
	st.shared.f32 	[%r4+3584], %f86;
$L__BB0_34:
	setp.gt.u32 	%p18, %r8, 14;
	@%p18 bra 	$L__BB0_36;
	ld.shared.f32 	%f87, [%r7+60];
	st.shared.f32 	[%r4+3840], %f87;
$L__BB0_36:
	setp.gt.u32 	%p19, %r8, 15;
	@%p19 bra 	$L__BB0_38;
	ld.shared.f32 	%f88, [%r7+64];
	st.shared.f32 	[%r4+4096], %f88;
$L__BB0_38:
	setp.gt.u32 	%p20, %r8, 16;
	@%p20 bra 	$L__BB0_40;
	ld.shared.f32 	%f89, [%r7+68];
	st.shared.f32 	[%r4+4352], %f89;
$L__BB0_40:
	setp.gt.u32 	%p21, %r8, 17;
	@%p21 bra 	$L__BB0_42;
	ld.shared.f32 	%f90, [%r7+72];
	st.shared.f32 	[%r4+4608], %f90;
$L__BB0_42:
	setp.gt.u32 	%p22, %r8, 18;
	@%p22 bra 	$L__BB0_44;
	ld.shared.f32 	%f91, [%r7+76];
	st.shared.f32 	[%r4+4864], %f91;
$L__BB0_44:
	setp.gt.u32 	%p23, %r8, 19;
	@%p23 bra 	$L__BB0_46;
	ld.shared.f32 	%f92, [%r7+80];
	st.shared.f32 	[%r4+5120], %f92;
$L__BB0_46:
	setp.gt.u32 	%p24, %r8, 20;
	@%p24 bra 	$L__BB0_48;
	ld.shared.f32 	%f93, [%r7+84];
	st.shared.f32 	[%r4+5376], %f93;
$L__BB0_48:
	setp.gt.u32 	%p25, %r8, 21;
	@%p25 bra 	$L__BB0_50;
	ld.shared.f32 	%f94, [%r7+88];
	st.shared.f32 	[%r4+5632], %f94;
$L__BB0_50:
	setp.gt.u32 	%p26, %r8, 22;
	@%p26 bra 	$L__BB0_52;
	ld.shared.f32 	%f95, [%r7+92];
	st.shared.f32 	[%r4+5888], %f95;
$L__BB0_52:
	setp.gt.u32 	%p27, %r8, 23;
	@%p27 bra 	$L__BB0_54;
	ld.shared.f32 	%f96, [%r7+96];
	st.shared.f32 	[%r4+6144], %f96;
$L__BB0_54:
	setp.gt.u32 	%p28, %r8, 24;
	@%p28 bra 	$L__BB0_56;
	ld.shared.f32 	%f97, [%r7+100];
	st.shared.f32 	[%r4+6400], %f97;
$L__BB0_56:
	setp.gt.u32 	%p29, %r8, 25;
	@%p29 bra 	$L__BB0_58;
	ld.shared.f32 	%f98, [%r7+104];
	st.shared.f32 	[%r4+6656], %f98;
$L__BB0_58:
	setp.gt.u32 	%p30, %r8, 26;
	@%p30 bra 	$L__BB0_60;
	ld.shared.f32 	%f99, [%r7+108];
	st.shared.f32 	[%r4+6912], %f99;
$L__BB0_60:
	setp.gt.u32 	%p31, %r8, 27;
	@%p31 bra 	$L__BB0_62;
	ld.shared.f32 	%f100, [%r7+112];
	st.shared.f32 	[%r4+7168], %f100;
$L__BB0_62:
	setp.gt.u32 	%p32, %r8, 28;
	@%p32 bra 	$L__BB0_64;
	ld.shared.f32 	%f101, [%r7+116];
	st.shared.f32 	[%r4+7424], %f101;
$L__BB0_64:
	setp.gt.u32 	%p33, %r8, 29;
	@%p33 bra 	$L__BB0_66;
	ld.shared.f32 	%f102, [%r7+120];
	st.shared.f32 	[%r4+7680], %f102;
$L__BB0_66:
	setp.gt.u32 	%p34, %r8, 30;
	@%p34 bra 	$L__BB0_68;
	ld.shared.f32 	%f103, [%r7+124];
	st.shared.f32 	[%r4+7936], %f103;
$L__BB0_68:
	setp.gt.u32 	%p35, %r8, 31;
	@%p35 bra 	$L__BB0_70;
	ld.shared.f32 	%f104, [%r7+128];
	st.shared.f32 	[%r4+8192], %f104;
$L__BB0_70:
	setp.gt.u32 	%p36, %r8, 32;
	@%p36 bra 	$L__BB0_72;
	ld.shared.f32 	%f105, [%r7+132];
	st.shared.f32 	[%r4+8448], %f105;
$L__BB0_72:
	setp.gt.u32 	%p37, %r8, 33;
	@%p37 bra 	$L__BB0_74;
	ld.shared.f32 	%f106, [%r7+136];
	st.shared.f32 	[%r4+8704], %f106;
$L__BB0_74:
	setp.gt.u32 	%p38, %r8, 34;
	@%p38 bra 	$L__BB0_76;
	ld.shared.f32 	%f107, [%r7+140];
	st.shared.f32 	[%r4+8960], %f107;
$L__BB0_76:
	setp.gt.u32 	%p39, %r8, 35;
	@%p39 bra 	$L__BB0_78;
	ld.shared.f32 	%f108, [%r7+144];
	st.shared.f32 	[%r4+9216], %f108;
$L__BB0_78:
	setp.gt.u32 	%p40, %r8, 36;
	@%p40 bra 	$L__BB0_80;
	ld.shared.f32 	%f109, [%r7+148];
	st.shared.f32 	[%r4+9472], %f109;
$L__BB0_80:
	setp.gt.u32 	%p41, %r8, 37;
	@%p41 bra 	$L__BB0_82;
	ld.shared.f32 	%f110, [%r7+152];
	st.shared.f32 	[%r4+9728], %f110;
$L__BB0_82:
	setp.gt.u32 	%p42, %r8, 38;
	@%p42 bra 	$L__BB0_84;
	ld.shared.f32 	%f111, [%r7+156];
	st.shared.f32 	[%r4+9984], %f111;
$L__BB0_84:
	setp.gt.u32 	%p43, %r8, 39;
	@%p43 bra 	$L__BB0_86;
	ld.shared.f32 	%f112, [%r7+160];
	st.shared.f32 	[%r4+10240], %f112;
$L__BB0_86:
	setp.gt.u32 	%p44, %r8, 40;
	@%p44 bra 	$L__BB0_88;
	ld.shared.f32 	%f113, [%r7+164];
	st.shared.f32 	[%r4+10496], %f113;
$L__BB0_88:
	setp.gt.u32 	%p45, %r8, 41;
	@%p45 bra 	$L__BB0_90;
	ld.shared.f32 	%f114, [%r7+168];
	st.shared.f32 	[%r4+10752], %f114;
$L__BB0_90:
	setp.gt.u32 	%p46, %r8, 42;
	@%p46 bra 	$L__BB0_92;
	ld.shared.f32 	%f115, [%r7+172];
	st.shared.f32 	[%r4+11008], %f115;
$L__BB0_92:
	setp.gt.u32 	%p47, %r8, 43;
	@%p47 bra 	$L__BB0_94;
	ld.shared.f32 	%f116, [%r7+176];
	st.shared.f32 	[%r4+11264], %f116;
$L__BB0_94:
	setp.gt.u32 	%p48, %r8, 44;
	@%p48 bra 	$L__BB0_96;
	ld.shared.f32 	%f117, [%r7+180];
	st.shared.f32 	[%r4+11520], %f117;
$L__BB0_96:
	setp.gt.u32 	%p49, %r8, 45;
	@%p49 bra 	$L__BB0_98;
	ld.shared.f32 	%f118, [%r7+184];
	st.shared.f32 	[%r4+11776], %f118;
$L__BB0_98:
	setp.gt.u32 	%p50, %r8, 46;
	@%p50 bra 	$L__BB0_100;
	ld.shared.f32 	%f119, [%r7+188];
	st.shared.f32 	[%r4+12032], %f119;
$L__BB0_100:
	setp.gt.u32 	%p51, %r8, 47;
	@%p51 bra 	$L__BB0_102;
	ld.shared.f32 	%f120, [%r7+192];
	st.shared.f32 	[%r4+12288], %f120;
$L__BB0_102:
	setp.gt.u32 	%p52, %r8, 48;
	@%p52 bra 	$L__BB0_104;
	ld.shared.f32 	%f121, [%r7+196];
	st.shared.f32 	[%r4+12544], %f121;
$L__BB0_104:
	setp.gt.u32 	%p53, %r8, 49;
	@%p53 bra 	$L__BB0_106;
	ld.shared.f32 	%f122, [%r7+200];
	st.shared.f32 	[%r4+12800], %f122;
$L__BB0_106:
	setp.gt.u32 	%p54, %r8, 50;
	@%p54 bra 	$L__BB0_108;
	ld.shared.f32 	%f123, [%r7+204];
	st.shared.f32 	[%r4+13056], %f123;
$L__BB0_108:
	setp.gt.u32 	%p55, %r8, 51;
	@%p55 bra 	$L__BB0_110;
	ld.shared.f32 	%f124, [%r7+208];
	st.shared.f32 	[%r4+13312], %f124;
$L__BB0_110:
	setp.gt.u32 	%p56, %r8, 52;
	@%p56 bra 	$L__BB0_112;
	ld.shared.f32 	%f125, [%r7+212];
	st.shared.f32 	[%r4+13568], %f125;
$L__BB0_112:
	setp.gt.u32 	%p57, %r8, 53;
	@%p57 bra 	$L__BB0_114;
	ld.shared.f32 	%f126, [%r7+216];
	st.shared.f32 	[%r4+13824], %f126;
$L__BB0_114:
	setp.gt.u32 	%p58, %r8, 54;
	@%p58 bra 	$L__BB0_116;
	ld.shared.f32 	%f127, [%r7+220];
	st.shared.f32 	[%r4+14080], %f127;
$L__BB0_116:
	setp.gt.u32 	%p59, %r8, 55;
	@%p59 bra 	$L__BB0_118;
	ld.shared.f32 	%f128, [%r7+224];
	st.shared.f32 	[%r4+14336], %f128;
$L__BB0_118:
	setp.gt.u32 	%p60, %r8, 56;
	@%p60 bra 	$L__BB0_120;
	ld.shared.f32 	%f129, [%r7+228];
	st.shared.f32 	[%r4+14592], %f129;
$L__BB0_120:
	setp.gt.u32 	%p61, %r8, 57;
	@%p61 bra 	$L__BB0_122;
	ld.shared.f32 	%f130, [%r7+232];
	st.shared.f32 	[%r4+14848], %f130;
$L__BB0_122:
	setp.gt.u32 	%p62, %r8, 58;
	@%p62 bra 	$L__BB0_124;
	ld.shared.f32 	%f131, [%r7+236];
	st.shared.f32 	[%r4+15104], %f131;
$L__BB0_124:
	setp.gt.u32 	%p63, %r8, 59;
	@%p63 bra 	$L__BB0_126;
	ld.shared.f32 	%f132, [%r7+240];
	st.shared.f32 	[%r4+15360], %f132;
$L__BB0_126:
	setp.gt.u32 	%p64, %r8, 60;
	@%p64 bra 	$L__BB0_128;
	ld.shared.f32 	%f133, [%r7+244];
	st.shared.f32 	[%r4+15616], %f133;
$L__BB0_128:
	setp.gt.u32 	%p65, %r8, 61;
	@%p65 bra 	$L__BB0_130;
	ld.shared.f32 	%f134, [%r7+248];
	st.shared.f32 	[%r4+15872], %f134;
$L__BB0_130:
	setp.gt.u32 	%p66, %r8, 62;
	@%p66 bra 	$L__BB0_132;
	ld.shared.f32 	%f135, [%r7+252];
	st.shared.f32 	[%r4+16128], %f135;
$L__BB0_132:
	setp.ne.s32 	%p67, %r5, 0;
	bar.sync 	0;
	ld.shared.f32 	%f136, [%r4];
	shl.b32 	%r72, %r5, 2;
	mov.u32 	%r73, _ZZ17syhemvl_special_dIfLi64ELi64ELi1ELi1EEviT_PS0_iS1_iS0_S1_iE4buff;
	add.s32 	%r74, %r73, %r72;
	ld.shared.f32 	%f137, [%r74];
	fma.rn.f32 	%f138, %f136, %f137, 0f00000000;
	ld.shared.f32 	%f139, [%r4+256];
	ld.shared.f32 	%f140, [%r74+4];
	fma.rn.f32 	%f141, %f139, %f140, %f138;
	ld.shared.f32 	%f142, [%r4+512];
	ld.shared.f32 	%f143, [%r74+8];
	fma.rn.f32 	%f144, %f142, %f143, %f141;
	ld.shared.f32 	%f145, [%r4+768];
	ld.shared.f32 	%f146, [%r74+12];
	fma.rn.f32 	%f147, %f145, %f146, %f144;
	ld.shared.f32 	%f148, [%r4+1024];
	ld.shared.f32 	%f149, [%r74+16];
	fma.rn.f32 	%f150, %f148, %f149, %f147;
	ld.shared.f32 	%f151, [%r4+1280];
	ld.shared.f32 	%f152, [%r74+20];
	fma.rn.f32 	%f153, %f151, %f152, %f150;
	ld.shared.f32 	%f154, [%r4+1536];
	ld.shared.f32 	%f155, [%r74+24];
	fma.rn.f32 	%f156, %f154, %f155, %f153;
	ld.shared.f32 	%f157, [%r4+1792];
	ld.shared.f32 	%f158, [%r74+28];
	fma.rn.f32 	%f159, %f157, %f158, %f156;
	ld.shared.f32 	%f160, [%r4+2048];
	ld.shared.f32 	%f161, [%r74+32];
	fma.rn.f32 	%f162, %f160, %f161, %f159;
	ld.shared.f32 	%f163, [%r4+2304];
	ld.shared.f32 	%f164, [%r74+36];
	fma.rn.f32 	%f165, %f163, %f164, %f162;
	ld.shared.f32 	%f166, [%r4+2560];
	ld.shared.f32 	%f167, [%r74+40];
	fma.rn.f32 	%f168, %f166, %f167, %f165;
	ld.shared.f32 	%f169, [%r4+2816];
	ld.shared.f32 	%f170, [%r74+44];
	fma.rn.f32 	%f171, %f169, %f170, %f168;
	ld.shared.f32 	%f172, [%r4+3072];
	ld.shared.f32 	%f173, [%r74+48];
	fma.rn.f32 	%f174, %f172, %f173, %f171;
	ld.shared.f32 	%f175, [%r4+3328];
	ld.shared.f32 	%f176, [%r74+52];
	fma.rn.f32 	%f177, %f175, %f176, %f174;
	ld.shared.f32 	%f178, [%r4+3584];
	ld.shared.f32 	%f179, [%r74+56];
	fma.rn.f32 	%f180, %f178, %f179, %f177;
	ld.shared.f32 	%f181, [%r4+3840];
	ld.shared.f32 	%f182, [%r74+60];
	fma.rn.f32 	%f183, %f181, %f182, %f180;
	ld.shared.f32 	%f184, [%r4+4096];
	ld.shared.f32 	%f185, [%r74+64];
	fma.rn.f32 	%f186, %f184, %f185, %f183;
	ld.shared.f32 	%f187, [%r4+4352];
	ld.shared.f32 	%f188, [%r74+68];
	fma.rn.f32 	%f189, %f187, %f188, %f186;
	ld.shared.f32 	%f190, [%r4+4608];
	ld.shared.f32 	%f191, [%r74+72];
	fma.rn.f32 	%f192, %f190, %f191, %f189;
	ld.shared.f32 	%f193, [%r4+4864];
	ld.shared.f32 	%f194, [%r74+76];
	fma.rn.f32 	%f195, %f193, %f194, %f192;
	ld.shared.f32 	%f196, [%r4+5120];
	ld.shared.f32 	%f197, [%r74+80];
	fma.rn.f32 	%f198, %f196, %f197, %f195;
	ld.shared.f32 	%f199, [%r4+5376];
	ld.shared.f32 	%f200, [%r74+84];
	fma.rn.f32 	%f201, %f199, %f200, %f198;
	ld.shared.f32 	%f202, [%r4+5632];
	ld.shared.f32 	%f203, [%r74+88];
	fma.rn.f32 	%f204, %f202, %f203, %f201;
	ld.shared.f32 	%f205, [%r4+5888];
	ld.shared.f32 	%f206, [%r74+92];
	fma.rn.f32 	%f207, %f205, %f206, %f204;
	ld.shared.f32 	%f208, [%r4+6144];
	ld.shared.f32 	%f209, [%r74+96];
	fma.rn.f32 	%f210, %f208, %f209, %f207;
	ld.shared.f32 	%f211, [%r4+6400];
	ld.shared.f32 	%f212, [%r74+100];
	fma.rn.f32 	%f213, %f211, %f212, %f210;
	ld.shared.f32 	%f214, [%r4+6656];
	ld.shared.f32 	%f215, [%r74+104];
	fma.rn.f32 	%f216, %f214, %f215, %f213;
	ld.shared.f32 	%f217, [%r4+6912];
	ld.shared.f32 	%f218, [%r74+108];
	fma.rn.f32 	%f219, %f217, %f218, %f216;
	ld.shared.f32 	%f220, [%r4+7168];
	ld.shared.f32 	%f221, [%r74+112];
	fma.rn.f32 	%f222, %f220, %f221, %f219;
	ld.shared.f32 	%f223, [%r4+7424];
	ld.shared.f32 	%f224, [%r74+116];
	fma.rn.f32 	%f225, %f223, %f224, %f222;
	ld.shared.f32 	%f226, [%r4+7680];
	ld.shared.f32 	%f227, [%r74+120];
	fma.rn.f32 	%f228, %f226, %f227, %f225;
	ld.shared.f32 	%f229, [%r4+7936];
	ld.shared.f32 	%f230, [%r74+124];
	fma.rn.f32 	%f231, %f229, %f230, %f228;
	ld.shared.f32 	%f232, [%r4+8192];
	ld.shared.f32 	%f233, [%r74+128];
	fma.rn.f32 	%f234, %f232, %f233, %f231;
	ld.shared.f32 	%f235, [%r4+8448];
	ld.shared.f32 	%f236, [%r74+132];
	fma.rn.f32 	%f237, %f235, %f236, %f234;
	ld.shared.f32 	%f238, [%r4+8704];
	ld.shared.f32 	%f239, [%r74+136];
	fma.rn.f32 	%f240, %f238, %f239, %f237;
	ld.shared.f32 	%f241, [%r4+8960];
	ld.shared.f32 	%f242, [%r74+140];
	fma.rn.f32 	%f243, %f241, %f242, %f240;
	ld.shared.f32 	%f244, [%r4+9216];
	ld.shared.f32 	%f245, [%r74+144];
	fma.rn.f32 	%f246, %f244, %f245, %f243;
	ld.shared.f32 	%f247, [%r4+9472];
	ld.shared.f32 	%f248, [%r74+148];
	fma.rn.f32 	%f249, %f247, %f248, %f246;
	ld.shared.f32 	%f250, [%r4+9728];
	ld.shared.f32 	%f251, [%r74+152];
	fma.rn.f32 	%f252, %f250, %f251, %f249;
	ld.shared.f32 	%f253, [%r4+9984];
	ld.shared.f32 	%f254, [%r74+156];
	fma.rn.f32 	%f255, %f253, %f254, %f252;
	ld.shared.f32 	%f256, [%r4+10240];
	ld.shared.f32 	%f257, [%r74+160];
	fma.rn.f32 	%f258, %f256, %f257, %f255;
	ld.shared.f32 	%f259, [%r4+10496];
	ld.shared.f32 	%f260, [%r74+164];
	fma.rn.f32 	%f261, %f259, %f260, %f258;
	ld.shared.f32 	%f262, [%r4+10752];
	ld.shared.f32 	%f263, [%r74+168];
	fma.rn.f32 	%f264, %f262, %f263, %f261;
	ld.shared.f32 	%f265, [%r4+11008];
	ld.shared.f32 	%f266, [%r74+172];
	fma.rn.f32 	%f267, %f265, %f266, %f264;
	ld.shared.f32 	%f268, [%r4+11264];
	ld.shared.f32 	%f269, [%r74+176];
	fma.rn.f32 	%f270, %f268, %f269, %f267;
	ld.shared.f32 	%f271, [%r4+11520];
	ld.shared.f32 	%f272, [%r74+180];
	fma.rn.f32 	%f273, %f271, %f272, %f270;
	ld.shared.f32 	%f274, [%r4+11776];
	ld.shared.f32 	%f275, [%r74+184];
	fma.rn.f32 	%f276, %f274, %f275, %f273;
	ld.shared.f32 	%f277, [%r4+12032];
	ld.shared.f32 	%f278, [%r74+188];
	fma.rn.f32 	%f279, %f277, %f278, %f276;
	ld.shared.f32 	%f280, [%r4+12288];
	ld.shared.f32 	%f281, [%r74+192];
	fma.rn.f32 	%f282, %f280, %f281, %f279;
	ld.shared.f32 	%f283, [%r4+12544];
	ld.shared.f32 	%f284, [%r74+196];
	fma.rn.f32 	%f285, %f283, %f284, %f282;
	ld.shared.f32 	%f286, [%r4+12800];
	ld.shared.f32 	%f287, [%r74+200];
	fma.rn.f32 	%f288, %f286, %f287, %f285;
	ld.shared.f32 	%f289, [%r4+13056];
	ld.shared.f32 	%f290, [%r74+204];
	fma.rn.f32 	%f291, %f289, %f290, %f288;
	ld.shared.f32 	%f292, [%r4+13312];
	ld.shared.f32 	%f293, [%r74+208];
	fma.rn.f32 	%f294, %f292, %f293, %f291;
	ld.shared.f32 	%f295, [%r4+13568];
	ld.shared.f32 	%f296, [%r74+212];
	fma.rn.f32 	%f297, %f295, %f296, %f294;
	ld.shared.f32 	%f298, [%r4+13824];
	ld.shared.f32 	%f299, [%r74+216];
	fma.rn.f32 	%f300, %f298, %f299, %f297;
	ld.shared.f32 	%f301, [%r4+14080];
	ld.shared.f32 	%f302, [%r74+220];
	fma.rn.f32 	%f303, %f301, %f302, %f300;
	ld.shared.f32 	%f304, [%r4+14336];
	ld.shared.f32 	%f305, [%r74+224];
	fma.rn.f32 	%f306, %f304, %f305, %f303;
	ld.shared.f32 	%f307, [%r4+14592];
	ld.shared.f32 	%f308, [%r74+228];
	fma.rn.f32 	%f309, %f307, %f308, %f306;
	ld.shared.f32 	%f310, [%r4+14848];
	ld.shared.f32 	%f311, [%r74+232];
	fma.rn.f32 	%f312, %f310, %f311, %f309;
	ld.shared.f32 	%f313, [%r4+15104];
	ld.shared.f32 	%f314, [%r74+236];
	fma.rn.f32 	%f315, %f313, %f314, %f312;
	ld.shared.f32 	%f316, [%r4+15360];
	ld.shared.f32 	%f317, [%r74+240];
	fma.rn.f32 	%f318, %f316, %f317, %f315;
	ld.shared.f32 	%f319, [%r4+15616];
	ld.shared.f32 	%f320, [%r74+244];
	fma.rn.f32 	%f321, %f319, %f320, %f318;
	ld.shared.f32 	%f322, [%r4+15872];
	ld.shared.f32 	%f323, [%r74+248];
	fma.rn.f32 	%f324, %f322, %f323, %f321;
	ld.shared.f32 	%f325, [%r4+16128];
	ld.shared.f32 	%f326, [%r74+252];
	fma.rn.f32 	%f327, %f325, %f326, %f324;
	mov.u32 	%r78, _ZZ17syhemvl_special_dIfLi64ELi64ELi1ELi1EEviT_PS0_iS1_iS0_S1_iE5accum;
	add.s32 	%r79, %r78, %r66;
	st.shared.f32 	[%r79], %f327;
	bar.sync 	0;
	@%p67 bra 	$L__BB0_134;
	ld.param.f32 	%f331, [_Z17syhemvl_special_dIfLi64ELi64ELi1ELi1EEviT_PS0_iS1_iS0_S1_i_param_1];
	shl.b32 	%r80, %r6, 2;
	add.s32 	%r82, %r78, %r80;
	ld.shared.f32 	%f328, [%r82];
	add.f32 	%f329, %f328, 0f00000000;
	fma.rn.f32 	%f330, %f331, %f329, %f332;
	st.global.f32 	[%rd2], %f330;
$L__BB0_134:
	ret;

}
	// .globl	_Z18syhemvl_special_ndIfLi64ELi64ELi1ELi1EEviT_PS0_iS1_iS0_S1_i
.visible .entry _Z18syhemvl_special_ndIfLi64ELi64ELi1ELi1EEviT_PS0_iS1_iS0_S1_i(
	.param .u32 _Z18syhemvl_special_ndIfLi64ELi64ELi1ELi1EEviT_PS0_iS1_iS0_S1_i_param_0,
	.param .f32 _Z18syhemvl_special_ndIfLi64ELi64ELi1ELi1EEviT_PS0_iS1_iS0_S1_i_param_1,
	.param .u64 .ptr .align 1 _Z18syhemvl_special_ndIfLi64ELi64ELi1ELi1EEviT_PS0_iS1_iS0_S1_i_param_2,
	.param .u32 _Z18syhemvl_special_ndIfLi64ELi64ELi1ELi1EEviT_PS0_iS1_iS0_S1_i_param_3,
	.param .u64 .ptr .align 1 _Z18syhemvl_special_ndIfLi64ELi64ELi1ELi1EEviT_PS0_iS1_iS0_S1_i_param_4,
	.param .u32 _Z18syhemvl_special_ndIfLi64ELi64ELi1ELi1EEviT_PS0_iS1_iS0_S1_i_param_5,
	.param .f32 _Z18syhemvl_special_ndIfLi64ELi64ELi1ELi1EEviT_PS0_iS1_iS0_S1_i_param_6,
	.param .u64 .ptr .align 1 _Z18syhemvl_special_ndIfLi64ELi64ELi1ELi1EEviT_PS0_iS1_iS0_S1_i_param_7,
	.param .u32 _Z18syhemvl_special_ndIfLi64ELi64ELi1ELi1EEviT_PS0_iS1_iS0_S1_i_param_8
)
{
	.reg .pred 	%p<21>;
	.reg .b32 	%r<238>;
	.reg .b32 	%f<175>;
	.reg .b64 	%rd<116>;
	// demoted variable
	.shared .align 4 .b8 _ZZ18syhemvl_special_ndIfLi64ELi64ELi1ELi1EEviT_PS0_iS1_iS0_S1_iE2la[8192];
	// demoted variable
	.shared .align 4 .b8 _ZZ18syhemvl_special_ndIfLi64ELi64ELi1ELi1EEviT_PS0_iS1_iS0_S1_iE5accum[512];
	// demoted variable
	.shared .align 4 .b8 _ZZ18syhemvl_special_ndIfLi64ELi64ELi1ELi1EEviT_PS0_iS1_iS0_S1_iE5xbuff[256];
	ld.param.f32 	%f50, [_Z18syhemvl_special_ndIfLi64ELi64ELi1ELi1EEviT_PS0_iS1_iS0_S1_i_param_1];
	ld.param.u64 	%rd41, [_Z18syhemvl_special_ndIfLi64ELi64ELi1ELi1EEviT_PS0_iS1_iS0_S1_i_param_2];
	ld.param.u32 	%r36, [_Z18syhemvl_special_ndIfLi64ELi64ELi1ELi1EEviT_PS0_iS1_iS0_S1_i_param_3];
	ld.param.u64 	%rd42, [_Z18syhemvl_special_ndIfLi64ELi64ELi1ELi1EEviT_PS0_iS1_iS0_S1_i_param_4];
	ld.param.u32 	%r37, [_Z18syhemvl_special_ndIfLi64ELi64ELi1ELi1EEviT_PS0_iS1_iS0_S1_i_param_5];
	ld.param.u64 	%rd43, [_Z18syhemvl_special_ndIfLi64ELi64ELi1ELi1EEviT_PS0_iS1_iS0_S1_i_param_7];
	ld.param.u32 	%r38, [_Z18syhemvl_special_ndIfLi64ELi64ELi1ELi1EEviT_PS0_iS1_iS0_S1_i_param_8];
	mov.u32 	%r1, %tid.x;
	mov.u32 	%r2, %tid.y;
	mov.u32 	%r3, %ctaid.x;
	mov.u32 	%r4, %ctaid.y;
	shl.b32 	%r39, %r2, 6;
	add.s32 	%r5, %r39, %r1;
	and.b32  	%r6, %r1, 31;
	shr.u32 	%r7, %r5, 5;
	mov.u32 	%r40, %nctaid.x;
	not.b32 	%r41, %r3;
	add.s32 	%r8, %r40, %r41;
	mov.u32 	%r9, %nctaid.y;
	div.u32 	%r233, %r8, %r9;
	add.s32 	%r42, %r40, -1;
	setp.eq.s32 	%p1, %r3, %r42;
	@%p1 bra 	$L__BB1_35;
	cvta.to.global.u64 	%rd44, %rd42;
	cvta.to.global.u64 	%rd1, %rd41;
	shl.b32 	%r11, %r3, 6;
	mul.lo.s32 	%r43, %r4, %r233;
	shl.b32 	%r12, %r43, 6;
	mul.lo.s32 	%r44, %r37, %r11;
	mul.wide.s32 	%rd45, %r44, 4;
	add.s64 	%rd2, %rd44, %rd45;
	setp.ne.s32 	%p2, %r2, 0;
	@%p2 bra 	$L__BB1_3;
	mul.lo.s32 	%r45, %r37, %r1;
	mul.wide.s32 	%rd46, %r45, 4;
	add.s64 	%rd47, %rd2, %rd46;
	ld.global.f32 	%f51, [%rd47];
	shl.b32 	%r46, %r1, 2;
	mov.u32 	%r47, _ZZ18syhemvl_special_ndIfLi64ELi64ELi1ELi1EEviT_PS0_iS1_iS0_S1_iE5xbuff;
	add.s32 	%r48, %r47, %r46;
	st.shared.f32 	[%r48], %f51;
$L__BB1_3:
	mul.lo.s32 	%r49, %r38, %r11;
	cvta.to.global.u64 	%rd48, %rd43;
	mul.wide.s32 	%rd49, %r49, 4;
	add.s64 	%rd3, %rd48, %rd49;
	mul.lo.s32 	%r50, %r12, %r38;
	cvt.s64.s32 	%rd4, %r50;
	add.s32 	%r51, %r9, -1;
	setp.ne.s32 	%p3, %r4, %r51;
	@%p3 bra 	$L__BB1_5;
	rem.u32 	%r52, %r8, %r9;
	add.s32 	%r233, %r52, %r233;
$L__BB1_5:
	setp.eq.s32 	%p4, %r233, 0;
	@%p4 bra 	$L__BB1_35;
	cvt.s64.s32 	%rd50, %r12;
	mad.lo.s32 	%r53, %r11, %r36, %r11;
	cvt.s64.s32 	%rd51, %r53;
	add.s64 	%rd52, %rd50, %rd51;
	shl.b64 	%rd53, %rd52, 2;
	add.s64 	%rd5, %rd1, %rd53;
	mad.lo.s32 	%r15, %r36, %r7, %r6;
	shl.b32 	%r54, %r37, 6;
	cvt.s64.s32 	%rd6, %r54;
	mul.lo.s32 	%r55, %r12, %r37;
	cvt.s64.s32 	%rd54, %r55;
	add.s64 	%rd55, %rd54, %rd6;
	shl.b64 	%rd56, %rd55, 2;
	add.s64 	%rd110, %rd2, %rd56;
	bar.sync 	0;
	setp.lt.s32 	%p5, %r233, 1;
	mov.f32 	%f174, 0f00000000;
	@%p5 bra 	$L__BB1_33;
	add.s64 	%rd109, %rd5, 256;
	shl.b64 	%rd57, %rd4, 2;
	add.s64 	%rd105, %rd3, %rd57;
	mul.wide.s32 	%rd58, %r15, 4;
	add.s64 	%rd59, %rd5, %rd58;
	ld.global.f32 	%f164, [%rd59+256];
	mul.lo.s32 	%r16, %r37, %r6;
	shl.b32 	%r57, %r37, 5;
	add.s32 	%r17, %r16, %r57;
	shl.b32 	%r58, %r7, 2;
	mov.u32 	%r59, _ZZ18syhemvl_special_ndIfLi64ELi64ELi1ELi1EEviT_PS0_iS1_iS0_S1_iE5xbuff;
	add.s32 	%r18, %r59, %r58;
	shl.b32 	%r60, %r6, 2;
	shl.b32 	%r61, %r7, 8;
	or.b32  	%r62, %r61, %r60;
	mov.u32 	%r63, _ZZ18syhemvl_special_ndIfLi64ELi64ELi1ELi1EEviT_PS0_iS1_iS0_S1_iE5accum;
	add.s32 	%r19, %r63, %r62;
	shl.b32 	%r20, %r38, 6;
	mul.lo.s32 	%r21, %r38, %r1;
	and.b32  	%r22, %r233, 3;
	setp.lt.u32 	%p6, %r233, 4;
	shl.b32 	%r64, %r1, 2;
	add.s32 	%r23, %r63, %r64;
	mov.f32 	%f174, 0f00000000;
	mov.b32 	%r235, 0;
	@%p6 bra 	$L__BB1_26;
	and.b32  	%r235, %r233, 2147483644;
	add.s32 	%r25, %r233, -3;
	add.s32 	%r26, %r233, -4;
	mov.f32 	%f174, 0f00000000;
	mov.b32 	%r234, 0;
	mul.wide.s32 	%rd60, %r16, 4;
	mul.wide.s32 	%rd62, %r17, 4;
$L__BB1_9:
	.pragma "nounroll";
	add.s64 	%rd61, %rd110, %rd60;
	ld.global.f32 	%f56, [%rd61];
	add.s64 	%rd63, %rd110, %rd62;
	ld.global.f32 	%f4, [%rd63];
	mul.wide.s32 	%rd64, %r15, 4;
	add.s64 	%rd13, %rd109, %rd64;
	ld.global.f32 	%f5, [%rd13+128];
	ld.shared.f32 	%f6, [%r18];
	fma.rn.f32 	%f7, %f164, %f6, 0f00000000;
	fma.rn.f32 	%f8, %f164, %f56, %f174;
	add.s32 	%r66, %r233, -1;
	setp.eq.s32 	%p7, %r234, %r66;
	@%p7 bra 	$L__BB1_11;
	ld.global.f32 	%f164, [%rd13+256];
$L__BB1_11:
	setp.ne.s32 	%p8, %r2, 0;
	fma.rn.f32 	%f11, %f4, %f5, %f8;
	fma.rn.f32 	%f57, %f5, %f6, 0f00000000;
	bar.sync 	0;
	st.shared.f32 	[%r19], %f7;
	st.shared.f32 	[%r19+128], %f57;
	bar.sync 	0;
	@%p8 bra 	$L__BB1_13;
	mul.wide.s32 	%rd65, %r20, 4;
	add.s64 	%rd105, %rd105, %rd65;
	ld.shared.f32 	%f58, [%r23];
	add.f32 	%f59, %f58, 0f00000000;
	ld.shared.f32 	%f60, [%r23+256];
	add.f32 	%f61, %f59, %f60;
	mul.f32 	%f62, %f50, %f61;
	mul.wide.s32 	%rd66, %r21, 4;
	add.s64 	%rd67, %rd105, %rd66;
	atom.global.add.f32 	%f63, [%rd67], %f62;
$L__BB1_13:
	shl.b64 	%rd68, %rd6, 2;
	add.s64 	%rd16, %rd110, %rd68;
	mul.wide.s32 	%rd69, %r16, 4;
	add.s64 	%rd70, %rd16, %rd69;
	ld.global.f32 	%f64, [%rd70];
	mul.wide.s32 	%rd71, %r17, 4;
	add.s64 	%rd72, %rd16, %rd71;
	ld.global.f32 	%f12, [%rd72];
	ld.global.f32 	%f13, [%rd13+384];
	ld.shared.f32 	%f14, [%r18];
	fma.rn.f32 	%f15, %f164, %f14, 0f00000000;
	fma.rn.f32 	%f16, %f164, %f64, %f11;
	add.s32 	%r67, %r233, -2;
	setp.eq.s32 	%p9, %r234, %r67;
	@%p9 bra 	$L__BB1_15;
	ld.global.f32 	%f164, [%rd13+512];
$L__BB1_15:
	fma.rn.f32 	%f19, %f12, %f13, %f16;
	fma.rn.f32 	%f65, %f13, %f14, 0f00000000;
	bar.sync 	0;
	st.shared.f32 	[%r19], %f15;
	st.shared.f32 	[%r19+128], %f65;
	bar.sync 	0;
	@%p8 bra 	$L__BB1_17;
	mul.wide.s32 	%rd73, %r20, 4;
	add.s64 	%rd105, %rd105, %rd73;
	ld.shared.f32 	%f66, [%r23];
	add.f32 	%f67, %f66, 0f00000000;
	ld.shared.f32 	%f68, [%r23+256];
	add.f32 	%f69, %f67, %f68;
	mul.f32 	%f70, %f50, %f69;
	mul.wide.s32 	%rd74, %r21, 4;
	add.s64 	%rd75, %rd105, %rd74;
	atom.global.add.f32 	%f71, [%rd75], %f70;
$L__BB1_17:
	shl.b64 	%rd76, %rd6, 2;
	add.s64 	%rd19, %rd16, %rd76;
	mul.wide.s32 	%rd77, %r16, 4;
	add.s64 	%rd78, %rd19, %rd77;
	ld.global.f32 	%f72, [%rd78];
	mul.wide.s32 	%rd79, %r17, 4;
	add.s64 	%rd80, %rd19, %rd79;
	ld.global.f32 	%f20, [%rd80];
	ld.global.f32 	%f21, [%rd13+640];
	ld.shared.f32 	%f22, [%r18];
	fma.rn.f32 	%f23, %f164, %f22, 0f00000000;
	fma.rn.f32 	%f24, %f164, %f72, %f19;
	setp.eq.s32 	%p11, %r234, %r25;
	@%p11 bra 	$L__BB1_19;
	ld.global.f32 	%f164, [%rd13+768];
$L__BB1_19:
	fma.rn.f32 	%f27, %f20, %f21, %f24;
	fma.rn.f32 	%f73, %f21, %f22, 0f00000000;
	bar.sync 	0;
	st.shared.f32 	[%r19], %f23;
	st.shared.f32 	[%r19+128], %f73;
	bar.sync 	0;
	@%p8 bra 	$L__BB1_21;
	mul.wide.s32 	%rd81, %r20, 4;
	add.s64 	%rd105, %rd105, %rd81;
	ld.shared.f32 	%f74, [%r23];
	add.f32 	%f75, %f74, 0f00000000;
	ld.shared.f32 	%f76, [%r23+256];
	add.f32 	%f77, %f75, %f76;
	mul.f32 	%f78, %f50, %f77;
	mul.wide.s32 	%rd82, %r21, 4;
	add.s64 	%rd83, %rd105, %rd82;
	atom.global.add.f32 	%f79, [%rd83], %f78;
$L__BB1_21:
	shl.b64 	%rd84, %rd6, 2;
	add.s64 	%rd22, %rd19, %rd84;
	mul.wide.s32 	%rd85, %r16, 4;
	add.s64 	%rd86, %rd22, %rd85;
	ld.global.f32 	%f80, [%rd86];
	mul.wide.s32 	%rd87, %r17, 4;
	add.s64 	%rd88, %rd22, %rd87;
	ld.global.f32 	%f28, [%rd88];
	ld.global.f32 	%f29, [%rd13+896];
	ld.shared.f32 	%f30, [%r18];
	fma.rn.f32 	%f31, %f164, %f30, 0f00000000;
	fma.rn.f32 	%f32, %f164, %f80, %f27;
	setp.eq.s32 	%p13, %r234, %r26;
	@%p13 bra 	$L__BB1_23;
	ld.global.f32 	%f164, [%rd13+1024];
$L__BB1_23:
	fma.rn.f32 	%f174, %f28, %f29, %f32;
	fma.rn.f32 	%f81, %f29, %f30, 0f00000000;
	bar.sync 	0;
	st.shared.f32 	[%r19], %f31;
	st.shared.f32 	[%r19+128], %f81;
	bar.sync 	0;
	@%p8 bra 	$L__BB1_25;
	mul.wide.s32 	%rd89, %r20, 4;
	add.s64 	%rd105, %rd105, %rd89;
	ld.shared.f32 	%f82, [%r23];
	add.f32 	%f83, %f82, 0f00000000;
	ld.shared.f32 	%f84, [%r23+256];
	add.f32 	%f85, %f83, %f84;
	mul.f32 	%f86, %f50, %f85;
	mul.wide.s32 	%rd90, %r21, 4;
	add.s64 	%rd91, %rd105, %rd90;
	atom.global.add.f32 	%f87, [%rd91], %f86;
$L__BB1_25:
	add.s64 	%rd109, %rd109, 1024;
	shl.b64 	%rd92, %rd6, 2;
	add.s64 	%rd110, %rd22, %rd92;
	add.s32 	%r234, %r234, 4;
	setp.ne.s32 	%p15, %r234, %r235;
	@%p15 bra 	$L__BB1_9;
$L__BB1_26:
	setp.eq.s32 	%p16, %r22, 0;
	@%p16 bra 	$L__BB1_33;
	mul.wide.s32 	%rd93, %r15, 4;
	add.s64 	%rd94, %rd93, %rd109;
	add.s64 	%rd113, %rd94, 256;
	mul.wide.s32 	%rd31, %r17, 4;
	shl.b64 	%rd32, %rd6, 2;
	mul.wide.s32 	%rd33, %r16, 4;
	sub.s32 	%r237, %r235, %r233;
	neg.s32 	%r236, %r22;
$L__BB1_28:
	.pragma "nounroll";
	add.s64 	%rd95, %rd110, %rd33;
	ld.global.f32 	%f88, [%rd95];
	add.s64 	%rd96, %rd110, %rd31;
	ld.global.f32 	%f41, [%rd96];
	ld.global.f32 	%f42, [%rd113+-128];
	ld.shared.f32 	%f43, [%r18];
	fma.rn.f32 	%f44, %f164, %f43, 0f00000000;
	fma.rn.f32 	%f45, %f164, %f88, %f174;
	add.s32 	%r237, %r237, 1;
	setp.eq.s32 	%p17, %r237, 0;
	@%p17 bra 	$L__BB1_30;
	ld.global.f32 	%f164, [%rd113];
$L__BB1_30:
	setp.ne.s32 	%p18, %r2, 0;
	fma.rn.f32 	%f174, %f41, %f42, %f45;
	fma.rn.f32 	%f89, %f42, %f43, 0f00000000;
	bar.sync 	0;
	st.shared.f32 	[%r19], %f44;
	st.shared.f32 	[%r19+128], %f89;
	bar.sync 	0;
	@%p18 bra 	$L__BB1_32;
	mul.wide.s32 	%rd97, %r20, 4;
	add.s64 	%rd105, %rd105, %rd97;
	ld.shared.f32 	%f90, [%r23];
	add.f32 	%f91, %f90, 0f00000000;
	ld.shared.f32 	%f92, [%r23+256];
	add.f32 	%f93, %f91, %f92;
	mul.f32 	%f94, %f50, %f93;
	mul.wide.s32 	%rd98, %r21, 4;
	add.s64 	%rd99, %rd105, %rd98;
	atom.global.add.f32 	%f95, [%rd99], %f94;
$L__BB1_32:
	add.s64 	%rd113, %rd113, 256;
	add.s64 	%rd110, %rd110, %rd32;
	add.s32 	%r236, %r236, 1;
	setp.ne.s32 	%p19, %r236, 0;
	@%p19 bra 	$L__BB1_28;
$L__BB1_33:
	setp.ne.s32 	%p20, %r2, 0;
	and.b32  	%r68, %r5, 131040;
	or.b32  	%r69, %r68, %r6;
	shl.b32 	%r70, %r69, 2;
	mov.u32 	%r71, _ZZ18syhemvl_special_ndIfLi64ELi64ELi1ELi1EEviT_PS0_iS1_iS0_S1_iE2la;
	add.s32 	%r72, %r71, %r70;
	st.shared.f32 	[%r72], %f174;
	bar.sync 	0;
	@%p20 bra 	$L__BB1_35;
	shl.b32 	%r73, %r1, 5;
	or.b32  	%r74, %r73, %r6;
	shl.b32 	%r75, %r74, 2;
	add.s32 	%r77, %r71, %r75;
	ld.shared.f32 	%f96, [%r77];
	add.f32 	%f97, %f96, 0f00000000;
	add.s32 	%r78, %r1, 1;
	and.b32  	%r79, %r78, 31;
	or.b32  	%r80, %r73, %r79;
	shl.b32 	%r81, %r80, 2;
	add.s32 	%r82, %r71, %r81;
	ld.shared.f32 	%f98, [%r82];
	add.f32 	%f99, %f97, %f98;
	add.s32 	%r83, %r1, 2;
	and.b32  	%r84, %r83, 31;
	or.b32  	%r85, %r73, %r84;
	shl.b32 	%r86, %r85, 2;
	add.s32 	%r87, %r71, %r86;
	ld.shared.f32 	%f100, [%r87];
	add.f32 	%f101, %f99, %f100;
	add.s32 	%r88, %r1, 3;
	and.b32  	%r89, %r88, 31;
	or.b32  	%r90, %r73, %r89;
	shl.b32 	%r91, %r90, 2;
	add.s32 	%r92, %r71, %r91;
	ld.shared.f32 	%f102, [%r92];
	add.f32 	%f103, %f101, %f102;
	add.s32 	%r93, %r1, 4;
	and.b32  	%r94, %r93, 31;
	or.b32  	%r95, %r73, %r94;
	shl.b32 	%r96, %r95, 2;
	add.s32 	%r97, %r71, %r96;
	ld.shared.f32 	%f104, [%r97];
	add.f32 	%f105, %f103, %f104;
	add.s32 	%r98, %r1, 5;
	and.b32  	%r99, %r98, 31;
	or.b32  	%r100, %r73, %r99;
	shl.b32 	%r101, %r100, 2;
	add.s32 	%r102, %r71, %r101;
	ld.shared.f32 	%f106, [%r102];
	add.f32 	%f107, %f105, %f106;
	add.s32 	%r103, %r1, 6;
	and.b32  	%r104, %r103, 31;
	or.b32  	%r105, %r73, %r104;
	shl.b32 	%r106, %r105, 2;
	add.s32 	%r107, %r71, %r106;
	ld.shared.f32 	%f108, [%r107];
	add.f32 	%f109, %f107, %f108;
	add.s32 	%r108, %r1, 7;
	and.b32  	%r109, %r108, 31;
	or.b32  	%r110, %r73, %r109;
	shl.b32 	%r111, %r110, 2;
	add.s32 	%r112, %r71, %r111;
	ld.shared.f32 	%f110, [%r112];
	add.f32 	%f111, %f109, %f110;
	add.s32 	%r113, %r1, 8;
	and.b32  	%r114, %r113, 31;
	or.b32  	%r115, %r73, %r114;
	shl.b32 	%r116, %r115, 2;
	add.s32 	%r117, %r71, %r116;
	ld.shared.f32 	%f112, [%r117];
	add.f32 	%f113, %f111, %f112;
	add.s32 	%r118, %r1, 9;
	and.b32  	%r119, %r118, 31;
	or.b32  	%r120, %r73, %r119;
	shl.b32 	%r121, %r120, 2;
	add.s32 	%r122, %r71, %r121;
	ld.shared.f32 	%f114, [%r122];
	add.f32 	%f115, %f113, %f114;
	add.s32 	%r123, %r1, 10;
	and.b32  	%r124, %r123, 31;
	or.b32  	%r125, %r73, %r124;
	shl.b32 	%r126, %r125, 2;
	add.s32 	%r127, %r71, %r126;
	ld.shared.f32 	%f116, [%r127];
	add.f32 	%f117, %f115, %f116;
	add.s32 	%r128, %r1, 11;
	and.b32  	%r129, %r128, 31;
	or.b32  	%r130, %r73, %r129;
	shl.b32 	%r131, %r130, 2;
	add.s32 	%r132, %r71, %r131;
	ld.shared.f32 	%f118, [%r132];
	add.f32 	%f119, %f117, %f118;
	add.s32 	%r133, %r1, 12;
	and.b32  	%r134, %r133, 31;
	or.b32  	%r135, %r73, %r134;
	shl.b32 	%r136, %r135, 2;
	add.s32 	%r137, %r71, %r136;
	ld.shared.f32 	%f120, [%r137];
	add.f32 	%f121, %f119, %f120;
	add.s32 	%r138, %r1, 13;
	and.b32  	%r139, %r138, 31;
	or.b32  	%r140, %r73, %r139;
	shl.b32 	%r141, %r140, 2;
	add.s32 	%r142, %r71, %r141;
	ld.shared.f32 	%f122, [%r142];
	add.f32 	%f123, %f121, %f122;
	add.s32 	%r143, %r1, 14;
	and.b32  	%r144, %r143, 31;
	or.b32  	%r145, %r73, %r144;
	shl.b32 	%r146, %r145, 2;
	add.s32 	%r147, %r71, %r146;
	ld.shared.f32 	%f124, [%r147];
	add.f32 	%f125, %f123, %f124;
	add.s32 	%r148, %r1, 15;
	and.b32  	%r149, %r148, 31;
	or.b32  	%r150, %r73, %r149;
	shl.b32 	%r151, %r150, 2;
	add.s32 	%r152, %r71, %r151;
	ld.shared.f32 	%f126, [%r152];
	add.f32 	%f127, %f125, %f126;
	xor.b32  	%r153, %r6, 16;
	or.b32  	%r154, %r73, %r153;
	shl.b32 	%r155, %r154, 2;
	add.s32 	%r156, %r71, %r155;
	ld.shared.f32 	%f128, [%r156];
	add.f32 	%f129, %f127, %f128;
	add.s32 	%r157, %r1, 17;
	and.b32  	%r158, %r157, 31;
	or.b32  	%r159, %r73, %r158;
	shl.b32 	%r160, %r159, 2;
	add.s32 	%r161, %r71, %r160;
	ld.shared.f32 	%f130, [%r161];
	add.f32 	%f131, %f129, %f130;
	add.s32 	%r162, %r1, 18;
	and.b32  	%r163, %r162, 31;
	or.b32  	%r164, %r73, %r163;
	shl.b32 	%r165, %r164, 2;
	add.s32 	%r166, %r71, %r165;
	ld.shared.f32 	%f132, [%r166];
	add.f32 	%f133, %f131, %f132;
	add.s32 	%r167, %r1, 19;
	and.b32  	%r168, %r167, 31;
	or.b32  	%r169, %r73, %r168;
	shl.b32 	%r170, %r169, 2;
	add.s32 	%r171, %r71, %r170;
	ld.shared.f32 	%f134, [%r171];
	add.f32 	%f135, %f133, %f134;
	add.s32 	%r172, %r1, 20;
	and.b32  	%r173, %r172, 31;
	or.b32  	%r174, %r73, %r173;
	shl.b32 	%r175, %r174, 2;
	add.s32 	%r176, %r71, %r175;
	ld.shared.f32 	%f136, [%r176];
	add.f32 	%f137, %f135, %f136;
	add.s32 	%r177, %r1, 21;
	and.b32  	%r178, %r177, 31;
	or.b32  	%r179, %r73, %r178;
	shl.b32 	%r180, %r179, 2;
	add.s32 	%r181, %r71, %r180;
	ld.shared.f32 	%f138, [%r181];
	add.f32 	%f139, %f137, %f138;
	add.s32 	%r182, %r1, 22;
	and.b32  	%r183, %r182, 31;
	or.b32  	%r184, %r73, %r183;
	shl.b32 	%r185, %r184, 2;
	add.s32 	%r186, %r71, %r185;
	ld.shared.f32 	%f140, [%r186];
	add.f32 	%f141, %f139, %f140;
	add.s32 	%r187, %r1, 23;
	and.b32  	%r188, %r187, 31;
	or.b32  	%r189, %r73, %r188;
	shl.b32 	%r190, %r189, 2;
	add.s32 	%r191, %r71, %r190;
	ld.shared.f32 	%f142, [%r191];
	add.f32 	%f143, %f141, %f142;
	add.s32 	%r192, %r1, 24;
	and.b32  	%r193, %r192, 31;
	or.b32  	%r194, %r73, %r193;
	shl.b32 	%r195, %r194, 2;
	add.s32 	%r196, %r71, %r195;
	ld.shared.f32 	%f144, [%r196];
	add.f32 	%f145, %f143, %f144;
	add.s32 	%r197, %r1, 25;
	and.b32  	%r198, %r197, 31;
	or.b32  	%r199, %r73, %r198;
	shl.b32 	%r200, %r199, 2;
	add.s32 	%r201, %r71, %r200;
	ld.shared.f32 	%f146, [%r201];
	add.f32 	%f147, %f145, %f146;
	add.s32 	%r202, %r1, 26;
	and.b32  	%r203, %r202, 31;
	or.b32  	%r204, %r73, %r203;
	shl.b32 	%r205, %r204, 2;
	add.s32 	%r206, %r71, %r205;
	ld.shared.f32 	%f148, [%r206];
	add.f32 	%f149, %f147, %f148;
	add.s32 	%r207, %r1, 27;
	and.b32  	%r208, %r207, 31;
	or.b32  	%r209, %r73, %r208;
	shl.b32 	%r210, %r209, 2;
	add.s32 	%r211, %r71, %r210;
	ld.shared.f32 	%f150, [%r211];
	add.f32 	%f151, %f149, %f150;
	add.s32 	%r212, %r1, 28;
	and.b32  	%r213, %r212, 31;
	or.b32  	%r214, %r73, %r213;
	shl.b32 	%r215, %r214, 2;
	add.s32 	%r216, %r71, %r215;
	ld.shared.f32 	%f152, [%r216];
	add.f32 	%f153, %f151, %f152;
	add.s32 	%r217, %r1, 29;
	and.b32  	%r218, %r217, 31;
	or.b32  	%r219, %r73, %r218;
	shl.b32 	%r220, %r219, 2;
	add.s32 	%r221, %r71, %r220;
	ld.shared.f32 	%f154, [%r221];
	add.f32 	%f155, %f153, %f154;
	add.s32 	%r222, %r1, 30;
	and.b32  	%r223, %r222, 31;
	or.b32  	%r224, %r73, %r223;
	shl.b32 	%r225, %r224, 2;
	add.s32 	%r226, %r71, %r225;
	ld.shared.f32 	%f156, [%r226];
	add.f32 	%f157, %f155, %f156;
	add.s32 	%r227, %r1, -1;
	and.b32  	%r228, %r227, 31;
	or.b32  	%r229, %r73, %r228;
	shl.b32 	%r230, %r229, 2;
	add.s32 	%r231, %r71, %r230;
	ld.shared.f32 	%f158, [%r231];
	add.f32 	%f159, %f157, %f158;
	mul.f32 	%f160, %f50, %f159;
	mul.lo.s32 	%r232, %r38, %r1;
	mul.wide.s32 	%rd100, %r232, 4;
	add.s64 	%rd101, %rd3, %rd100;
	atom.global.add.f32 	%f161, [%rd101], %f160;
$L__BB1_35:
	ret;

}


// ===== COMPILED SASS (sm_100) =====

	.target	sm_100

	.elftype	@"ET_EXEC"


//--------------------- .note.nv.tkinfo           --------------------------
	.section	.note.nv.tkinfo,"",@"SHT_NOTE"
	.sectionflags	@"SHF_NOTE_NV_TKINFO"
	.tkinfo
        /*0018*/ 	.word	0x00000002
        /*0030*/ 	.string	""
        /*0030*/ 	.string	"ptxas"
        /*0030*/ 	.string	"Cuda compilation tools, release 13.0, V13.0.88"
        /*0030*/ 	.string	"Build cuda_13.0.r13.0/compiler.36424714_0"
        /*0030*/ 	.string	"-arch sm_100 -m 64 "



//--------------------- .note.nv.cuinfo           --------------------------
	.section	.note.nv.cuinfo,"",@"SHT_NOTE"
	.sectionflags	@"SHF_NOTE_NV_CUINFO"
        /*0018*/ 	.short	0x0002
        /*001a*/ 	.short	0x0064
        /*001c*/ 	.short	0x0082
	.zero		2


//--------------------- .nv.info                  --------------------------
	.section	.nv.info,"",@"SHT_CUDA_INFO"
	.align	4


	//----- nvinfo : EIATTR_REGCOUNT
	.align		4
        /*0000*/ 	.byte	0x04, 0x2f
        /*0002*/ 	.short	(.L_1 - .L_0)
	.align		4
.L_0:
        /*0004*/ 	.word	index@(_Z17syhemvl_special_dIfLi64ELi64ELi1ELi1EEviT_PS0_iS1_iS0_S1_i)
        /*0008*/ 	.word	0x00000020


	//----- nvinfo : EIATTR_FRAME_SIZE
	.align		4
.L_1:
        /*000c*/ 	.byte	0x04, 0x11
        /*000e*/ 	.short	(.L_3 - .L_2)
	.align		4
.L_2:
        /*0010*/ 	.word	index@(_Z17syhemvl_special_dIfLi64ELi64ELi1ELi1EEviT_PS0_iS1_iS0_S1_i)
        /*0014*/ 	.word	0x00000000


	//----- nvinfo : EIATTR_REGCOUNT
	.align		4
.L_3:
        /*0018*/ 	.byte	0x04, 0x2f
        /*001a*/ 	.short	(.L_5 - .L_4)
	.align		4
.L_4:
        /*001c*/ 	.word	index@(_Z18syhemvl_special_ndIfLi64ELi64ELi1ELi1EEviT_PS0_iS1_iS0_S1_i)
        /*0020*/ 	.word	0x0000001d


	//----- nvinfo : EIATTR_FRAME_SIZE
	.align		4
.L_5:
        /*0024*/ 	.byte	0x04, 0x11
        /*0026*/ 	.short	(.L_7 - .L_6)
	.align		4
.L_6:
        /*0028*/ 	.word	index@(_Z18syhemvl_special_ndIfLi64ELi64ELi1ELi1EEviT_PS0_iS1_iS0_S1_i)
        /*002c*/ 	.word	0x00000000


	//----- nvinfo : EIATTR_MIN_STACK_SIZE
	.align		4
.L_7:
        /*0030*/ 	.byte	0x04, 0x12
        /*0032*/ 	.short	(.L_9 - .L_8)
	.align		4
.L_8:
        /*0034*/ 	.word	index@(_Z18syhemvl_special_ndIfLi64ELi64ELi1ELi1EEviT_PS0_iS1_iS0_S1_i)
        /*0038*/ 	.word	0x00000000


	//----- nvinfo : EIATTR_MIN_STACK_SIZE
	.align		4
.L_9:
        /*003c*/ 	.byte	0x04, 0x12
        /*003e*/ 	.short	(.L_11 - .L_10)
	.align		4
.L_10:
        /*0040*/ 	.word	index@(_Z17syhemvl_special_dIfLi64ELi64ELi1ELi1EEviT_PS0_iS1_iS0_S1_i)
        /*0044*/ 	.word	0x00000000
.L_11:


//--------------------- .nv.compat                --------------------------
	.section	.nv.compat,"",@"SHT_CUDA_COMPAT_INFO"
	.align	4
        /*0000*/ 	.byte	0x02, 0x09, 0x00, 0x00, 0x02, 0x02, 0x01, 0x00, 0x02, 0x05, 0x05, 0x00, 0x03, 0x07, 0x01, 0x01
        /*0010*/ 	.byte	0x02, 0x03, 0x00, 0x00, 0x02, 0x06, 0x01, 0x00, 0x04, 0x0b, 0x08, 0x00, 0x09, 0x00, 0x00, 0x00
        /*0020*/ 	.byte	0x00, 0x00, 0x00, 0x00


//--------------------- .nv.info._Z18syhemvl_special_ndIfLi64ELi64ELi1ELi1EEviT_PS0_iS1_iS0_S1_i --------------------------
	.section	.nv.info._Z18syhemvl_special_ndIfLi64ELi64ELi1ELi1EEviT_PS0_iS1_iS0_S1_i,"",@"SHT_CUDA_INFO"
	.sectionflags	@""
	.align	4


	//----- nvinfo : EIATTR_CUDA_API_VERSION
	.align		4
        /*0000*/ 	.byte	0x04, 0x37
        /*0002*/ 	.short	(.L_13 - .L_12)
.L_12:
        /*0004*/ 	.word	0x00000082


	//----- nvinfo : EIATTR_KPARAM_INFO
	.align		4
.L_13:
        /*0008*/ 	.byte	0x04, 0x17
        /*000a*/ 	.short	(.L_15 - .L_14)
.L_14:
        /*000c*/ 	.word	0x00000000
        /*0010*/ 	.short	0x0008
        /*0012*/ 	.short	0x0030
        /*0014*/ 	.byte	0x00, 0xf0, 0x11, 0x00


	//----- nvinfo : EIATTR_KPARAM_INFO
	.align		4
.L_15:
        /*0018*/ 	.byte	0x04, 0x17
        /*001a*/ 	.short	(.L_17 - .L_16)
.L_16:
        /*001c*/ 	.word	0x00000000
        /*0020*/ 	.short	0x0007
        /*0022*/ 	.short	0x0028
        /*0024*/ 	.byte	0x00, 0xf5, 0x21, 0x00


	//----- nvinfo : EIATTR_KPARAM_INFO
	.align		4
.L_17:
        /*0028*/ 	.byte	0x04, 0x17
        /*002a*/ 	.short	(.L_19 - .L_18)
.L_18:
        /*002c*/ 	.word	0x00000000
        /*0030*/ 	.short	0x0006
        /*0032*/ 	.short	0x0024
        /*0034*/ 	.byte	0x00, 0xf0, 0x11, 0x00


	//----- nvinfo : EIATTR_KPARAM_INFO
	.align		4
.L_19:
        /*0038*/ 	.byte	0x04, 0x17
        /*003a*/ 	.short	(.L_21 - .L_20)
.L_20:
        /*003c*/ 	.word	0x00000000
        /*0040*/ 	.short	0x0005
        /*0042*/ 	.short	0x0020
        /*0044*/ 	.byte	0x00, 0xf0, 0x11, 0x00


	//----- nvinfo : EIATTR_KPARAM_INFO
	.align		4
.L_21:
        /*0048*/ 	.byte	0x04, 0x17
        /*004a*/ 	.short	(.L_23 - .L_22)
.L_22:
        /*004c*/ 	.word	0x00000000
        /*0050*/ 	.short	0x0004
        /*0052*/ 	.short	0x0018
        /*0054*/ 	.byte	0x00, 0xf5, 0x21, 0x00


	//----- nvinfo : EIATTR_KPARAM_INFO
	.align		4
.L_23:
        /*0058*/ 	.byte	0x04, 0x17
        /*005a*/ 	.short	(.L_25 - .L_24)
.L_24:
        /*005c*/ 	.word	0x00000000
        /*0060*/ 	.short	0x0003
        /*0062*/ 	.short	0x0010
        /*0064*/ 	.byte	0x00, 0xf0, 0x11, 0x00


	//----- nvinfo : EIATTR_KPARAM_INFO
	.align		4
.L_25:
        /*0068*/ 	.byte	0x04, 0x17
        /*006a*/ 	.short	(.L_27 - .L_26)
.L_26:
        /*006c*/ 	.word	0x00000000
        /*0070*/ 	.short	0x0002
        /*0072*/ 	.short	0x0008
        /*0074*/ 	.byte	0x00, 0xf5, 0x21, 0x00


	//----- nvinfo : EIATTR_KPARAM_INFO
	.align		4
.L_27:
        /*0078*/ 	.byte	0x04, 0x17
        /*007a*/ 	.short	(.L_29 - .L_28)
.L_28:
        /*007c*/ 	.word	0x00000000
        /*0080*/ 	.short	0x0001
        /*0082*/ 	.short	0x0004
        /*0084*/ 	.byte	0x00, 0xf0, 0x11, 0x00


	//----- nvinfo : EIATTR_KPARAM_INFO
	.align		4
.L_29:
        /*0088*/ 	.byte	0x04, 0x17
        /*008a*/ 	.short	(.L_31 - .L_30)
.L_30:
        /*008c*/ 	.word	0x00000000
        /*0090*/ 	.short	0x0000
        /*0092*/ 	.short	0x0000
        /*0094*/ 	.byte	0x00, 0xf0, 0x11, 0x00


	//----- nvinfo : EIATTR_SPARSE_MMA_MASK
	.align		4
.L_31:
        /*0098*/ 	.byte	0x03, 0x50
        /*009a*/ 	.short	0x0000


	//----- nvinfo : EIATTR_MAXREG_COUNT
	.align		4
        /*009c*/ 	.byte	0x03, 0x1b
        /*009e*/ 	.short	0x00ff


	//----- nvinfo : EIATTR_NUM_BARRIERS
	.align		4
        /*00a0*/ 	.byte	0x02, 0x4c
        /*00a2*/ 	.byte	0x01
	.zero		1


	//----- nvinfo : EIATTR_MERCURY_ISA_VERSION
	.align		4
        /*00a4*/ 	.byte	0x03, 0x5f
        /*00a6*/ 	.short	0x0101


	//----- nvinfo : EIATTR_VRC_CTA_INIT_COUNT
	.align		4
        /*00a8*/ 	.byte	0x02, 0x4a
	.zero		1
	.zero		1


	//----- nvinfo : EIATTR_EXIT_INSTR_OFFSETS
	.align		4
        /*00ac*/ 	.byte	0x04, 0x1c
        /*00ae*/ 	.short	(.L_33 - .L_32)


	//   ....[0]....
.L_32:
        /*00b0*/ 	.word	0x00000060


	//   ....[1]....
        /*00b4*/ 	.word	0x000003c0


	//   ....[2]....
        /*00b8*/ 	.word	0x00001490


	//   ....[3]....
        /*00bc*/ 	.word	0x00001f50


	//----- nvinfo : EIATTR_CRS_STACK_SIZE
	.align		4
.L_33:
        /*00c0*/ 	.byte	0x04, 0x1e
        /*00c2*/ 	.short	(.L_35 - .L_34)
.L_34:
        /*00c4*/ 	.word	0x00000000


	//----- nvinfo : EIATTR_CBANK_PARAM_SIZE
	.align		4
.L_35:
        /*00c8*/ 	.byte	0x03, 0x19
        /*00ca*/ 	.short	0x0034


	//----- nvinfo : EIATTR_PARAM_CBANK
	.align		4
        /*00cc*/ 	.byte	0x04, 0x0a
        /*00ce*/ 	.short	(.L_37 - .L_36)
	.align		4
.L_36:
        /*00d0*/ 	.word	index@(.nv.constant0._Z18syhemvl_special_ndIfLi64ELi64ELi1ELi1EEviT_PS0_iS1_iS0_S1_i)
        /*00d4*/ 	.short	0x0380
        /*00d6*/ 	.short	0x0034


	//----- nvinfo : EIATTR_SW_WAR
	.align		4
.L_37:
        /*00d8*/ 	.byte	0x04, 0x36
        /*00da*/ 	.short	(.L_39 - .L_38)
.L_38:
        /*00dc*/ 	.word	0x00000008
.L_39:


//--------------------- .nv.info._Z17syhemvl_special_dIfLi64ELi64ELi1ELi1EEviT_PS0_iS1_iS0_S1_i --------------------------
	.section	.nv.info._Z17syhemvl_special_dIfLi64ELi64ELi1ELi1EEviT_PS0_iS1_iS0_S1_i,"",@"SHT_CUDA_INFO"
	.sectionflags	@""
	.align	4


	//----- nvinfo : EIATTR_CUDA_API_VERSION
	.align		4
        /*0000*/ 	.byte	0x04, 0x37
        /*0002*/ 	.short	(.L_41 - .L_40)
.L_40:
        /*0004*/ 	.word	0x00000082


	//----- nvinfo : EIATTR_KPARAM_INFO
	.align		4
.L_41:
        /*0008*/ 	.byte	0x04, 0x17
        /*000a*/ 	.short	(.L_43 - .L_42)
.L_42:
        /*000c*/ 	.word	0x00000000
        /*0010*/ 	.short	0x0008
        /*0012*/ 	.short	0x0030
        /*0014*/ 	.byte	0x00, 0xf0, 0x11, 0x00


	//----- nvinfo : EIATTR_KPARAM_INFO
	.align		4
.L_43:
        /*0018*/ 	.byte	0x04, 0x17
        /*001a*/ 	.short	(.L_45 - .L_44)
.L_44:
        /*001c*/ 	.word	0x00000000
        /*0020*/ 	.short	0x0007
        /*0022*/ 	.short	0x0028
        /*0024*/ 	.byte	0x00, 0xf5, 0x21, 0x00


	//----- nvinfo : EIATTR_KPARAM_INFO
	.align		4
.L_45:
        /*0028*/ 	.byte	0x04, 0x17
        /*002a*/ 	.short	(.L_47 - .L_46)
.L_46:
        /*002c*/ 	.word	0x00000000
        /*0030*/ 	.short	0x0006
        /*0032*/ 	.short	0x0024
        /*0034*/ 	.byte	0x00, 0xf0, 0x11, 0x00


	//----- nvinfo : EIATTR_KPARAM_INFO
	.align		4
.L_47:
        /*0038*/ 	.byte	0x04, 0x17
        /*003a*/ 	.short	(.L_49 - .L_48)
.L_48:
        /*003c*/ 	.word	0x00000000
        /*0040*/ 	.short	0x0005
        /*0042*/ 	.short	0x0020
        /*0044*/ 	.byte	0x00, 0xf0, 0x11, 0x00


	//----- nvinfo : EIATTR_KPARAM_INFO
	.align		4
.L_49:
        /*0048*/ 	.byte	0x04, 0x17
        /*004a*/ 	.short	(.L_51 - .L_50)
.L_50:
        /*004c*/ 	.word	0x00000000
        /*0050*/ 	.short	0x0004
        /*0052*/ 	.short	0x0018
        /*0054*/ 	.byte	0x00, 0xf5, 0x21, 0x00


	//----- nvinfo : EIATTR_KPARAM_INFO
	.align		4
.L_51:
        /*0058*/ 	.byte	0x04, 0x17
        /*005a*/ 	.short	(.L_53 - .L_52)
.L_52:
        /*005c*/ 	.word	0x00000000
        /*0060*/ 	.short	0x0003
        /*0062*/ 	.short	0x0010
        /*0064*/ 	.byte	0x00, 0xf0, 0x11, 0x00


	//----- nvinfo : EIATTR_KPARAM_INFO
	.align		4
.L_53:
        /*0068*/ 	.byte	0x04, 0x17
        /*006a*/ 	.short	(.L_55 - .L_54)
.L_54:
        /*006c*/ 	.word	0x00000000
        /*0070*/ 	.short	0x0002
        /*0072*/ 	.short	0x0008
        /*0074*/ 	.byte	0x00, 0xf5, 0x21, 0x00


	//----- nvinfo : EIATTR_KPARAM_INFO
	.align		4
.L_55:
        /*0078*/ 	.byte	0x04, 0x17
        /*007a*/ 	.short	(.L_57 - .L_56)
.L_56:
        /*007c*/ 	.word	0x00000000
        /*0080*/ 	.short	0x0001
        /*0082*/ 	.short	0x0004
        /*0084*/ 	.byte	0x00, 0xf0, 0x11, 0x00


	//----- nvinfo : EIATTR_KPARAM_INFO
	.align		4
.L_57:
        /*0088*/ 	.byte	0x04, 0x17
        /*008a*/ 	.short	(.L_59 - .L_58)
.L_58:
        /*008c*/ 	.word	0x00000000
        /*0090*/ 	.short	0x0000
        /*0092*/ 	.short	0x0000
        /*0094*/ 	.byte	0x00, 0xf0, 0x11, 0x00


	//----- nvinfo : EIATTR_SPARSE_MMA_MASK
	.align		4
.L_59:
        /*0098*/ 	.byte	0x03, 0x50
        /*009a*/ 	.short	0x0000


	//----- nvinfo : EIATTR_MAXREG_COUNT
	.align		4
        /*009c*/ 	.byte	0x03, 0x1b
        /*009e*/ 	.short	0x00ff


	//----- nvinfo : EIATTR_NUM_BARRIERS
	.align		4
        /*00a0*/ 	.byte	0x02, 0x4c
        /*00a2*/ 	.byte	0x01
	.zero		1


	//----- nvinfo : EIATTR_MERCURY_ISA_VERSION
	.align		4
        /*00a4*/ 	.byte	0x03, 0x5f
        /*00a6*/ 	.short	0x0101


	//----- nvinfo : EIATTR_VRC_CTA_INIT_COUNT
	.align		4
        /*00a8*/ 	.byte	0x02, 0x4a
	.zero		1
	.zero		1


	//----- nvinfo : EIATTR_EXIT_INSTR_OFFSETS
	.align		4
        /*00ac*/ 	.byte	0x04, 0x1c
        /*00ae*/ 	.short	(.L_61 - .L_60)


	//   ....[0]....
.L_60:
        /*00b0*/ 	.word	0x00002db0


	//   ....[1]....
        /*00b4*/ 	.word	0x00002e40


	//----- nvinfo : EIATTR_CRS_STACK_SIZE
	.align		4
.L_61:
        /*00b8*/ 	.byte	0x04, 0x1e
        /*00ba*/ 	.short	(.L_63 - .L_62)
.L_62:
        /*00bc*/ 	.word	0x00000000


	//----- nvinfo : EIATTR_CBANK_PARAM_SIZE
	.align		4
.L_63:
        /*00c0*/ 	.byte	0x03, 0x19
        /*00c2*/ 	.short	0x0034


	//----- nvinfo : EIATTR_PARAM_CBANK
	.align		4
        /*00c4*/ 	.byte	0x04, 0x0a
        /*00c6*/ 	.short	(.L_65 - .L_64)
	.align		4
.L_64:
        /*00c8*/ 	.word	index@(.nv.constant0._Z17syhemvl_special_dIfLi64ELi64ELi1ELi1EEviT_PS0_iS1_iS0_S1_i)
        /*00cc*/ 	.short	0x0380
        /*00ce*/ 	.short	0x0034


	//----- nvinfo : EIATTR_SW_WAR
	.align		4
.L_65:
        /*00d0*/ 	.byte	0x04, 0x36
        /*00d2*/ 	.short	(.L_67 - .L_66)
.L_66:
        /*00d4*/ 	.word	0x00000008
.L_67:


//--------------------- .nv.callgraph             --------------------------
	.section	.nv.callgraph,"",@"SHT_CUDA_CALLGRAPH"
	.align	4
	.sectionentsize	8
	.align		4
        /*0000*/ 	.word	0x00000000
	.align		4
        /*0004*/ 	.word	0xffffffff
	.align		4
        /*0008*/ 	.word	0x00000000
	.align		4
        /*000c*/ 	.word	0xfffffffe
	.align		4
        /*0010*/ 	.word	0x00000000
	.align		4
        /*0014*/ 	.word	0xfffffffd
	.align		4
        /*0018*/ 	.word	0x00000000
	.align		4
        /*001c*/ 	.word	0xfffffffc


//--------------------- .text._Z18syhemvl_special_ndIfLi64ELi64ELi1ELi1EEviT_PS0_iS1_iS0_S1_i --------------------------
	.section	.text._Z18syhemvl_special_ndIfLi64ELi64ELi1ELi1EEviT_PS0_iS1_iS0_S1_i,"ax",@progbits
	.align	128
        .global         _Z18syhemvl_special_ndIfLi64ELi64ELi1ELi1EEviT_PS0_iS1_iS0_S1_i
        .type           _Z18syhemvl_special_ndIfLi64ELi64ELi1ELi1EEviT_PS0_iS1_iS0_S1_i,@function
        .size           _Z18syhemvl_special_ndIfLi64ELi64ELi1ELi1EEviT_PS0_iS1_iS0_S1_i,(.L_x_18 - _Z18syhemvl_special_ndIfLi64ELi64ELi1ELi1EEviT_PS0_iS1_iS0_S1_i)
        .other          _Z18syhemvl_special_ndIfLi64ELi64ELi1ELi1EEviT_PS0_iS1_iS0_S1_i,@"STO_CUDA_ENTRY STV_DEFAULT"
_Z18syhemvl_special_ndIfLi64ELi64ELi1ELi1EEviT_PS0_iS1_iS0_S1_i:
.text._Z18syhemvl_special_ndIfLi64ELi64ELi1ELi1EEviT_PS0_iS1_iS0_S1_i:
[----:B------:R-:W-:Y:S08]  /*0000*/  LDC R1, c[0x0][0x37c] ;  /* 0x0000df00ff017b82 */ /* 0x000ff00000000800 */
[----:B------:R-:W0:Y:S01]  /*0010*/  S2UR UR17, SR_CTAID.X ;  /* 0x00000000001179c3 */ /* 0x000e220000002500 */
[----:B------:R-:W1:Y:S02]  /*0020*/  LDCU UR9, c[0x0][0x370] ;  /* 0x00006e00ff0977ac */ /* 0x000e640008000800 */
[----:B-1----:R-:W-:-:S04]  /*0030*/  UIADD3 UR4, UPT, UPT, UR9, -0x1, URZ ;  /* 0xffffffff09047890 */ /* 0x002fc8000fffe0ff */
[----:B0-----:R-:W-:-:S06]  /*0040*/  UISETP.NE.AND UP0, UPT, UR17, UR4, UPT ;  /* 0x000000041100728c */ /* 0x001fcc000bf05270 */
[----:B------:R-:W-:-:S13]  /*0050*/  PLOP3.LUT P0, PT, PT, PT, UP0, 0x80, 0x8 ;  /* 0x000000000008781c */ /* 0x000fda0003f0f008 */
[----:B------:R-:W-:Y:S05]  /*0060*/  @!P0 EXIT ;  /* 0x000000000000894d */ /* 0x000fea0003800000 */
[----:B------:R-:W0:Y:S01]  /*0070*/  S2R R7, SR_TID.Y ;  /* 0x0000000000077919 */ /* 0x000e220000002200 */
[----:B------:R-:W1:Y:S01]  /*0080*/  LDCU UR21, c[0x0][0x3a0] ;  /* 0x00007400ff1577ac */ /* 0x000e620008000800 */
[----:B------:R-:W2:Y:S01]  /*0090*/  S2R R20, SR_TID.X ;  /* 0x0000000000147919 */ /* 0x000ea20000002100 */
[----:B------:R-:W3:Y:S01]  /*00a0*/  LDCU.64 UR6, c[0x0][0x398] ;  /* 0x00007300ff0677ac */ /* 0x000ee20008000a00 */
[----:B------:R-:W-:Y:S01]  /*00b0*/  USHF.L.U32 UR18, UR17, 0x6, URZ ;  /* 0x0000000611127899 */ /* 0x000fe200080006ff */
[----:B------:R-:W4:Y:S03]  /*00c0*/  LDCU.64 UR12, c[0x0][0x358] ;  /* 0x00006b00ff0c77ac */ /* 0x000f260008000a00 */
[----:B-1----:R-:W-:-:S04]  /*00d0*/  UIMAD UR4, UR18, UR21, URZ ;  /* 0x00000015120472a4 */ /* 0x002fc8000f8e02ff */
[----:B---3--:R-:W-:-:S06]  /*00e0*/  UIMAD.WIDE UR6, UR4, 0x4, UR6 ;  /* 0x00000004040678a5 */ /* 0x008fcc000f8e0206 */
[----:B------:R-:W-:Y:S01]  /*00f0*/  MOV R2, UR6 ;  /* 0x0000000600027c02 */ /* 0x000fe20008000f00 */
[----:B------:R-:W-:Y:S01]  /*0100*/  IMAD.U32 R3, RZ, RZ, UR7 ;  /* 0x00000007ff037e24 */ /* 0x000fe2000f8e00ff */
[----:B0-----:R-:W-:-:S13]  /*0110*/  ISETP.NE.AND P0, PT, R7, RZ, PT ;  /* 0x000000ff0700720c */ /* 0x001fda0003f05270 */
[----:B--2---:R-:W-:-:S04]  /*0120*/  @!P0 IMAD R5, R20, UR21, RZ ;  /* 0x0000001514058c24 */ /* 0x004fc8000f8e02ff */
[----:B------:R-:W-:-:S06]  /*0130*/  @!P0 IMAD.WIDE R2, R5, 0x4, R2 ;  /* 0x0000000405028825 */ /* 0x000fcc00078e0202 */
[----:B----4-:R0:W2:Y:S01]  /*0140*/  @!P0 LDG.E R2, desc[UR12][R2.64] ;  /* 0x0000000c02028981 */ /* 0x0100a2000c1e1900 */
[----:B------:R-:W1:Y:S01]  /*0150*/  LDCU UR11, c[0x0][0x374] ;  /* 0x00006e80ff0b77ac */ /* 0x000e620008000800 */
[----:B------:R-:W-:Y:S01]  /*0160*/  ULOP3.LUT UR8, URZ, UR17, URZ, 0x33, !UPT ;  /* 0x00000011ff087292 */ /* 0x000fe2000f8e33ff */
[----:B------:R-:W-:Y:S01]  /*0170*/  UMOV UR4, URZ ;  /* 0x000000ff00047c82 */ /* 0x000fe20008000000 */
[----:B------:R-:W-:Y:S02]  /*0180*/  UPLOP3.LUT UP4, UPT, UPT, UPT, UPT, 0x40, 0x4 ;  /* 0x000000000004789c */ /* 0x000fe40003f8e870 */
[----:B------:R-:W-:Y:S01]  /*0190*/  UIADD3 UR8, UPT, UPT, UR8, UR9, URZ ;  /* 0x0000000908087290 */ /* 0x000fe2000fffe0ff */
[----:B0-----:R-:W0:Y:S01]  /*01a0*/  @!P0 S2R R3, SR_CgaCtaId ;  /* 0x0000000000038919 */ /* 0x001e220000008800 */
[----:B-1----:R-:W1:Y:S01]  /*01b0*/  I2F.U32.RP R0, UR11 ;  /* 0x0000000b00007d06 */ /* 0x002e620008209000 */
[----:B------:R-:W-:Y:S02]  /*01c0*/  UISETP.NE.U32.AND UP2, UPT, UR11, URZ, UPT ;  /* 0x000000ff0b00728c */ /* 0x000fe4000bf45070 */
[----:B------:R-:W-:-:S05]  /*01d0*/  ULOP3.LUT UR14, URZ, UR11, URZ, 0x33, !UPT ;  /* 0x0000000bff0e7292 */ /* 0x000fca000f8e33ff */
[----:B-1----:R-:W1:Y:S02]  /*01e0*/  MUFU.RCP R0, R0 ;  /* 0x0000000000007308 */ /* 0x002e640000001000 */
[----:B-1----:R-:W-:Y:S02]  /*01f0*/  IADD3 R4, PT, PT, R0, 0xffffffe, RZ ;  /* 0x0ffffffe00047810 */ /* 0x002fe40007ffe0ff */
[----:B------:R-:W-:-:S04]  /*0200*/  @!P0 MOV R0, 0x400 ;  /* 0x0000040000008802 */ /* 0x000fc80000000f00 */
[----:B------:R-:W1:Y:S01]  /*0210*/  F2I.FTZ.U32.TRUNC.NTZ R4, R4 ;  /* 0x0000000400047305 */ /* 0x000e62000021f000 */
[----:B------:R-:W-:-:S05]  /*0220*/  @!P0 VIADD R0, R0, 0x2200 ;  /* 0x0000220000008836 */ /* 0x000fca0000000000 */
[----:B0-----:R-:W-:-:S04]  /*0230*/  @!P0 LEA R3, R3, R0, 0x18 ;  /* 0x0000000003038211 */ /* 0x001fc800078ec0ff */
[----:B------:R-:W-:Y:S02]  /*0240*/  @!P0 LEA R3, R20, R3, 0x2 ;  /* 0x0000000314038211 */ /* 0x000fe400078e10ff */
[----:B-1----:R-:W-:-:S13]  /*0250*/  R2UR UR5, R4 ;  /* 0x00000000040572ca */ /* 0x002fda00000e0000 */
[----:B------:R-:W-:-:S04]  /*0260*/  UIADD3 UR10, UPT, UPT, URZ, -UR5, URZ ;  /* 0x80000005ff0a7290 */ /* 0x000fc8000fffe0ff */
[----:B------:R-:W-:-:S04]  /*0270*/  UIMAD UR10, UR10, UR11, URZ ;  /* 0x0000000b0a0a72a4 */ /* 0x000fc8000f8e02ff */
[----:B------:R-:W-:-:S04]  /*0280*/  UIMAD.WIDE.U32 UR4, UR5, UR10, UR4 ;  /* 0x0000000a050472a5 */ /* 0x000fc8000f8e0004 */
[----:B------:R-:W-:-:S03]  /*0290*/  UIMAD.WIDE.U32 UR4, UR5, UR8, URZ ;  /* 0x00000008050472a5 */ /* 0x000fc6000f8e00ff */
[----:B------:R-:W0:Y:S01]  /*02a0*/  S2UR UR10, SR_CTAID.Y ;  /* 0x00000000000a79c3 */ /* 0x000e220000002600 */
[----:B------:R-:W-:-:S04]  /*02b0*/  UIADD3 UR4, UPT, UPT, -UR5, URZ, URZ ;  /* 0x000000ff05047290 */ /* 0x000fc8000fffe1ff */
[----:B------:R-:W-:Y:S02]  /*02c0*/  UIMAD UR8, UR11, UR4, UR8 ;  /* 0x000000040b0872a4 */ /* 0x000fe4000f8e0208 */
[----:B------:R-:W-:Y:S02]  /*02d0*/  UIADD3 UR4, UPT, UPT, UR11, -0x1, URZ ;  /* 0xffffffff0b047890 */ /* 0x000fe4000fffe0ff */
[----:B------:R-:W-:-:S11]  /*02e0*/  UISETP.GE.U32.AND UP0, UPT, UR8, UR11, UPT ;  /* 0x0000000b0800728c */ /* 0x000fd6000bf06070 */
[----:B------:R-:W-:Y:S02]  /*02f0*/  @UP0 UIADD3 UR8, UPT, UPT, UR8, -UR11, URZ ;  /* 0x8000000b08080290 */ /* 0x000fe4000fffe0ff */
[----:B------:R-:W-:Y:S02]  /*0300*/  @UP0 UIADD3 UR5, UPT, UPT, UR5, 0x1, URZ ;  /* 0x0000000105050890 */ /* 0x000fe4000fffe0ff */
[----:B0-----:R-:W-:Y:S02]  /*0310*/  UISETP.NE.AND UP3, UPT, UR10, UR4, UPT ;  /* 0x000000040a00728c */ /* 0x001fe4000bf65270 */
[----:B------:R-:W-:-:S09]  /*0320*/  UISETP.GE.U32.AND UP1, UPT, UR8, UR11, UPT ;  /* 0x0000000b0800728c */ /* 0x000fd2000bf26070 */
[----:B------:R-:W-:Y:S02]  /*0330*/  @!UP3 UPLOP3.LUT UP4, UPT, UPT, UPT, UP2, 0x80, 0x8 ;  /* 0x000000000008b89c */ /* 0x000fe40003f8f020 */
[----:B------:R-:W-:Y:S02]  /*0340*/  @UP1 UIADD3 UR5, UPT, UPT, UR5, 0x1, URZ ;  /* 0x0000000105051890 */ /* 0x000fe4000fffe0ff */
[----:B------:R-:W-:Y:S02]  /*0350*/  @!UP3 UIADD3 UR4, UPT, UPT, UR8, -UR11, URZ ;  /* 0x8000000b0804b290 */ /* 0x000fe4000fffe0ff */
[----:B------:R-:W-:-:S05]  /*0360*/  USEL UR9, UR14, UR5, !UP2 ;  /* 0x000000050e097287 */ /* 0x000fca000d000000 */
[----:B------:R-:W-:Y:S02]  /*0370*/  @UP4 USEL UR14, UR4, UR8, UP1 ;  /* 0x00000008040e4287 */ /* 0x000fe40008800000 */
[----:B------:R-:W-:Y:S02]  /*0380*/  UIMAD UR4, UR9, UR10, URZ ;  /* 0x0000000a090472a4 */ /* 0x000fe4000f8e02ff */
[----:B------:R-:W-:-:S06]  /*0390*/  @!UP3 UIADD3 UR9, UPT, UPT, UR9, UR14, URZ ;  /* 0x0000000e0909b290 */ /* 0x000fcc000fffe0ff */
[----:B------:R-:W-:Y:S01]  /*03a0*/  ISETP.NE.AND P1, PT, RZ, UR9, PT ;  /* 0x00000009ff007c0c */ /* 0x000fe2000bf25270 */
[----:B--2---:R0:W-:-:S12]  /*03b0*/  @!P0 STS [R3], R2 ;  /* 0x0000000203008388 */ /* 0x0041d80000000800 */
[----:B------:R-:W-:Y:S05]  /*03c0*/  @!P1 EXIT ;  /* 0x000000000000994d */ /* 0x000fea0003800000 */
[----:B------:R-:W1:Y:S01]  /*03d0*/  LDCU UR22, c[0x0][0x390] ;  /* 0x00007200ff1677ac */ /* 0x000e620008000800 */
[----:B------:R-:W2:Y:S01]  /*03e0*/  LDC R9, c[0x0][0x3b0] ;  /* 0x0000ec00ff097b82 */ /* 0x000ea20000000800 */
[----:B------:R-:W-:Y:S02]  /*03f0*/  HFMA2 R21, -RZ, RZ, 0, 0 ;  /* 0x00000000ff157431 */ /* 0x000fe400000001ff */
[----:B------:R-:W-:Y:S01]  /*0400*/  IMAD R0, R7, 0x40, R20 ;  /* 0x0000004007007824 */ /* 0x000fe200078e0214 */
[----:B------:R-:W3:Y:S01]  /*0410*/  LDCU.64 UR14, c[0x0][0x388] ;  /* 0x00007100ff0e77ac */ /* 0x000ee20008000a00 */
[----:B0-----:R-:W-:Y:S01]  /*0420*/  LOP3.LUT R2, R20, 0x1f, RZ, 0xc0, !PT ;  /* 0x0000001f14027812 */ /* 0x001fe200078ec0ff */
[----:B------:R-:W-:Y:S02]  /*0430*/  USHF.L.U32 UR16, UR4, 0x6, URZ ;  /* 0x0000000604107899 */ /* 0x000fe400080006ff */
[----:B------:R-:W0:Y:S01]  /*0440*/  LDC.64 R4, c[0x0][0x3a8] ;  /* 0x0000ea00ff047b82 */ /* 0x000e220000000a00 */
[----:B------:R-:W-:-:S02]  /*0450*/  USHF.L.U32 UR19, UR21, 0x6, URZ ;  /* 0x0000000615137899 */ /* 0x000fc400080006ff */
[----:B------:R-:W-:Y:S02]  /*0460*/  UIMAD UR5, UR16, UR21, URZ ;  /* 0x00000015100572a4 */ /* 0x000fe4000f8e02ff */
[----:B------:R-:W-:Y:S02]  /*0470*/  USHF.R.S32.HI UR20, URZ, 0x1f, UR19 ;  /* 0x0000001fff147899 */ /* 0x000fe40008011413 */
[----:B-1----:R-:W-:-:S04]  /*0480*/  UIMAD UR4, UR18, UR22, UR18 ;  /* 0x00000016120472a4 */ /* 0x002fc8000f8e0212 */
[----:B------:R-:W-:Y:S02]  /*0490*/  USHF.R.S32.HI UR8, URZ, 0x1f, UR4 ;  /* 0x0000001fff087899 */ /* 0x000fe40008011404 */
[----:B------:R-:W-:Y:S01]  /*04a0*/  UIADD3 UR10, UP0, UPT, UR16, UR4, URZ ;  /* 0x00000004100a7290 */ /* 0x000fe2000ff1e0ff */
[----:B--2---:R-:W-:Y:S01]  /*04b0*/  IMAD R3, R9, UR18, RZ ;  /* 0x0000001209037c24 */ /* 0x004fe2000f8e02ff */
[----:B------:R-:W-:Y:S02]  /*04c0*/  UIADD3 UR4, UP1, UPT, UR19, UR5, URZ ;  /* 0x0000000513047290 */ /* 0x000fe4000ff3e0ff */
[----:B------:R-:W-:Y:S02]  /*04d0*/  ULEA.HI.X.SX32 UR11, UR16, UR8, 0x1, UP0 ;  /* 0x00000008100b7291 */ /* 0x000fe400080f0eff */
[----:B---3--:R-:W-:Y:S02]  /*04e0*/  ULEA UR14, UP0, UR10, UR14, 0x2 ;  /* 0x0000000e0a0e7291 */ /* 0x008fe4000f8010ff */
[----:B------:R-:W-:Y:S01]  /*04f0*/  ULEA.HI.X.SX32 UR5, UR5, UR20, 0x1, UP1 ;  /* 0x0000001405057291 */ /* 0x000fe200088f0eff */
[----:B0-----:R-:W-:Y:S01]  /*0500*/  IMAD.WIDE R4, R3, 0x4, R4 ;  /* 0x0000000403047825 */ /* 0x001fe200078e0204 */
[----:B------:R-:W-:-:S02]  /*0510*/  ULEA.HI.X UR11, UR10, UR15, UR11, 0x2, UP0 ;  /* 0x0000000f0a0b7291 */ /* 0x000fc400080f140b */
[----:B------:R-:W-:Y:S02]  /*0520*/  UISETP.GE.AND UP0, UPT, UR9, 0x1, UPT ;  /* 0x000000010900788c */ /* 0x000fe4000bf06270 */
[----:B------:R-:W-:-:S04]  /*0530*/  ULEA UR8, UP1, UR4, UR6, 0x2 ;  /* 0x0000000604087291 */ /* 0x000fc8000f8210ff */
[----:B------:R-:W-:Y:S01]  /*0540*/  ULEA.HI.X UR7, UR4, UR7, UR5, 0x2, UP1 ;  /* 0x0000000704077291 */ /* 0x000fe200088f1405 */
[----:B------:R-:W-:Y:S06]  /*0550*/  BAR.SYNC.DEFER_BLOCKING 0x0 ;  /* 0x0000000000007b1d */ /* 0x000fec0000010000 */
[----:B------:R-:W-:Y:S05]  /*0560*/  BRA.U !UP0, `(.L_x_0) ;  /* 0x0000000d089c7547 */ /* 0x000fea000b800000 */
[----:B------:R-:W0:Y:S01]  /*0570*/  S2UR UR15, SR_CgaCtaId ;  /* 0x00000000000f79c3 */ /* 0x000e220000008800 */
[----:B------:R-:W-:Y:S01]  /*0580*/  SHF.R.U32.HI R11, RZ, 0x5, R0 ;  /* 0x00000005ff0b7819 */ /* 0x000fe20000011600 */
[----:B------:R-:W-:Y:S01]  /*0590*/  IMAD.U32 R6, RZ, RZ, UR14 ;  /* 0x0000000eff067e24 */ /* 0x000fe2000f8e00ff */
[----:B------:R-:W-:-:S03]  /*05a0*/  MOV R7, UR11 ;  /* 0x0000000b00077c02 */ /* 0x000fc60008000f00 */
[----:B------:R-:W-:Y:S01]  /*05b0*/  IMAD R3, R11, UR22, R2 ;  /* 0x000000160b037c24 */ /* 0x000fe2000f8e0202 */
[----:B------:R-:W-:Y:S01]  /*05c0*/  UMOV UR4, 0x400 ;  /* 0x0000040000047882 */ /* 0x000fe20000000000 */
[----:B------:R-:W-:Y:S01]  /*05d0*/  IMAD R13, R9, UR16, RZ ;  /* 0x00000010090d7c24 */ /* 0x000fe2000f8e02ff */
[----:B------:R-:W-:Y:S01]  /*05e0*/  UISETP.GE.U32.AND UP0, UPT, UR9, 0x4, UPT ;  /* 0x000000040900788c */ /* 0x000fe2000bf06070 */
[----:B------:R-:W-:Y:S01]  /*05f0*/  IMAD.WIDE R6, R3, 0x4, R6 ;  /* 0x0000000403067825 */ /* 0x000fe200078e0206 */
[----:B------:R-:W-:Y:S02]  /*0600*/  UIADD3 UR5, UP1, UPT, UR14, 0x100, URZ ;  /* 0x000001000e057890 */ /* 0x000fe4000ff3e0ff */
[----:B------:R-:W-:Y:S02]  /*0610*/  UIADD3 UR10, UPT, UPT, UR4, 0x2200, URZ ;  /* 0x00002200040a7890 */ /* 0x000fe4000fffe0ff */
[----:B------:R-:W-:Y:S01]  /*0620*/  UIADD3 UR4, UPT, UPT, UR4, 0x2000, URZ ;  /* 0x0000200004047890 */ /* 0x000fe2000fffe0ff */
[----:B------:R1:W5:Y:S01]  /*0630*/  LDG.E R0, desc[UR12][R6.64+0x100] ;  /* 0x0001000c06007981 */ /* 0x000362000c1e1900 */
[----:B------:R-:W-:Y:S01]  /*0640*/  SHF.R.S32.HI R8, RZ, 0x1f, R13 ;  /* 0x0000001fff087819 */ /* 0x000fe2000001140d */
[----:B------:R-:W-:Y:S01]  /*0650*/  UIADD3.X UR6, UPT, UPT, URZ, UR11, URZ, UP1, !UPT ;  /* 0x0000000bff067290 */ /* 0x000fe20008ffe4ff */
[----:B------:R-:W-:Y:S01]  /*0660*/  LEA R12, P1, R13, R4, 0x2 ;  /* 0x000000040d0c7211 */ /* 0x000fe200078210ff */
[----:B------:R-:W-:-:S02]  /*0670*/  IMAD.SHL.U32 R4, R9, 0x40, RZ ;  /* 0x0000004009047824 */ /* 0x000fc400078e00ff */
[----:B------:R-:W-:Y:S01]  /*0680*/  IMAD.MOV.U32 R21, RZ, RZ, RZ ;  /* 0x000000ffff157224 */ /* 0x000fe200078e00ff */
[----:B------:R-:W-:Y:S01]  /*0690*/  LEA.HI.X R13, R13, R5, R8, 0x2, P1 ;  /* 0x000000050d0d7211 */ /* 0x000fe200008f1408 */
[----:B0-----:R-:W-:Y:S01]  /*06a0*/  ULEA UR10, UR15, UR10, 0x18 ;  /* 0x0000000a0f0a7291 */ /* 0x001fe2000f8ec0ff */
[----:B------:R-:W-:Y:S01]  /*06b0*/  IMAD R5, R20, R9, RZ ;  /* 0x0000000914057224 */ /* 0x000fe200078e02ff */
[----:B-1----:R-:W-:Y:S01]  /*06c0*/  MOV R7, UR21 ;  /* 0x0000001500077c02 */ /* 0x002fe20008000f00 */
[----:B------:R-:W-:Y:S01]  /*06d0*/  IMAD R6, R2, UR21, RZ ;  /* 0x0000001502067c24 */ /* 0x000fe2000f8e02ff */
[----:B------:R-:W-:Y:S01]  /*06e0*/  ULEA UR4, UR15, UR4, 0x18 ;  /* 0x000000040f047291 */ /* 0x000fe2000f8ec0ff */
[----:B------:R-:W-:Y:S01]  /*06f0*/  LEA R2, R11, R2, 0x6 ;  /* 0x000000020b027211 */ /* 0x000fe200078e30ff */
[----:B------:R-:W-:Y:S01]  /*0700*/  IMAD.U32 R9, RZ, RZ, UR6 ;  /* 0x00000006ff097e24 */ /* 0x000fe2000f8e00ff */
[----:B------:R-:W-:Y:S01]  /*0710*/  MOV R8, UR5 ;  /* 0x0000000500087c02 */ /* 0x000fe20008000f00 */
[----:B------:R-:W-:Y:S01]  /*0720*/  IMAD R7, R7, 0x20, R6 ;  /* 0x0000002007077824 */ /* 0x000fe200078e0206 */
[----:B------:R-:W-:-:S02]  /*0730*/  LEA R10, R11, UR10, 0x2 ;  /* 0x0000000a0b0a7c11 */ /* 0x000fc4000f8e10ff */
[----:B------:R-:W-:Y:S02]  /*0740*/  LEA R11, R2, UR4, 0x2 ;  /* 0x00000004020b7c11 */ /* 0x000fe4000f8e10ff */
[----:B------:R-:W-:Y:S01]  /*0750*/  LEA R20, R20, UR4, 0x2 ;  /* 0x0000000414147c11 */ /* 0x000fe2000f8e10ff */
[----:B------:R-:W-:Y:S01]  /*0760*/  UMOV UR4, URZ ;  /* 0x000000ff00047c82 */ /* 0x000fe20008000000 */
[----:B------:R-:W-:Y:S05]  /*0770*/  BRA.U !UP0, `(.L_x_1) ;  /* 0x0000000908487547 */ /* 0x000fea000b800000 */
[----:B------:R-:W0:Y:S01]  /*0780*/  S2R R2, SR_TID.Y ;  /* 0x0000000000027919 */ /* 0x000e220000002200 */
[----:B------:R-:W-:Y:S01]  /*0790*/  MOV R21, RZ ;  /* 0x000000ff00157202 */ /* 0x000fe20000000f00 */
[----:B------:R-:W-:Y:S01]  /*07a0*/  ULOP3.LUT UR4, UR9, 0x7ffffffc, URZ, 0xc0, !UPT ;  /* 0x7ffffffc09047892 */ /* 0x000fe2000f8ec0ff */
[----:B------:R-:W1:Y:S01]  /*07b0*/  LDCU UR11, c[0x0][0x384] ;  /* 0x00007080ff0b77ac */ /* 0x000e620008000800 */
[----:B------:R-:W-:Y:S02]  /*07c0*/  UIADD3 UR14, UPT, UPT, UR9, -0x3, URZ ;  /* 0xfffffffd090e7890 */ /* 0x000fe4000fffe0ff */
[----:B------:R-:W-:Y:S02]  /*07d0*/  UIADD3 UR15, UPT, UPT, UR9, -0x4, URZ ;  /* 0xfffffffc090f7890 */ /* 0x000fe4000fffe0ff */
[----:B------:R-:W-:Y:S02]  /*07e0*/  UIADD3 UR16, UPT, UPT, UR9, -0x1, URZ ;  /* 0xffffffff09107890 */ /* 0x000fe4000fffe0ff */
[----:B------:R-:W-:Y:S01]  /*07f0*/  USHF.L.U64.HI UR10, UR19, 0x2, UR20 ;  /* 0x00000002130a7899 */ /* 0x000fe20008010214 */
[----:B------:R-:W-:Y:S01]  /*0800*/  UMOV UR5, URZ ;  /* 0x000000ff00057c82 */ /* 0x000fe20008000000 */
[----:B01----:R-:W-:-:S13]  /*0810*/  ISETP.NE.AND P0, PT, R2, RZ, PT ;  /* 0x000000ff0200720c */ /* 0x003fda0003f05270 */
.L_x_10:
[----:B-1----:R-:W-:Y:S01]  /*0820*/  IMAD.MOV.U32 R17, RZ, RZ, 0x4 ;  /* 0x00000004ff117424 */ /* 0x002fe200078e00ff */
[----:B------:R-:W-:Y:S01]  /*0830*/  UMOV UR6, UR8 ;  /* 0x0000000800067c82 */ /* 0x000fe20008000000 */
[----:B0-----:R-:W-:Y:S01]  /*0840*/  IMAD.WIDE R14, R3, 0x4, R8 ;  /* 0x00000004030e7825 */ /* 0x001fe200078e0208 */
[----:B------:R-:W0:Y:S03]  /*0850*/  LDS R25, [R10] ;  /* 0x000000000a197984 */ /* 0x000e260000000800 */
[----:B------:R-:W-:Y:S01]  /*0860*/  IMAD.WIDE R16, R6, R17, UR6 ;  /* 0x0000000606107e25 */ /* 0x000fe2000f8e0211 */
[----:B------:R-:W2:Y:S05]  /*0870*/  LDG.E R2, desc[UR12][R14.64+0x80] ;  /* 0x0000800c0e027981 */ /* 0x000eaa000c1e1900 */
[----:B------:R-:W3:Y:S01]  /*0880*/  LDG.E R16, desc[UR12][R16.64] ;  /* 0x0000000c10107981 */ /* 0x000ee2000c1e1900 */
[----:B------:R-:W-:Y:S01]  /*0890*/  UISETP.NE.AND UP0, UPT, UR5, UR16, UPT ;  /* 0x000000100500728c */ /* 0x000fe2000bf05270 */
[----:B------:R-:W-:-:S05]  /*08a0*/  HFMA2 R18, -RZ, RZ, 0, 2.384185791015625e-07 ;  /* 0x00000004ff127431 */ /* 0x000fca00000001ff */
[----:B------:R-:W-:Y:S01]  /*08b0*/  PLOP3.LUT P1, PT, PT, PT, UP0, 0x80, 0x8 ;  /* 0x000000000008781c */ /* 0x000fe20003f2f008 */
[----:B------:R-:W-:-:S05]  /*08c0*/  IMAD.WIDE R18, R7, R18, UR6 ;  /* 0x0000000607127e25 */ /* 0x000fca000f8e0212 */
[----:B-----5:R1:W5:Y:S01]  /*08d0*/  LDG.E R23, desc[UR12][R18.64] ;  /* 0x0000000c12177981 */ /* 0x020362000c1e1900 */
[-C--:B0-----:R-:W-:Y:S01]  /*08e0*/  FFMA R26, R0, R25.reuse, RZ ;  /* 0x00000019001a7223 */ /* 0x081fe200000000ff */
[----:B------:R-:W-:Y:S01]  /*08f0*/  BSSY.RECONVERGENT B0, `(.L_x_2) ;  /* 0x0000011000007945 */ /* 0x000fe20003800200 */
[----:B--2---:R-:W-:Y:S01]  /*0900*/  FFMA R24, R2, R25, RZ ;  /* 0x0000001902187223 */ /* 0x004fe200000000ff */
[----:B---3--:R-:W-:-:S03]  /*0910*/  FFMA R22, R0, R16, R21 ;  /* 0x0000001000167223 */ /* 0x008fc60000000015 */
[----:B------:R1:W5:Y:S01]  /*0920*/  @P1 LDG.E R0, desc[UR12][R14.64+0x100] ;  /* 0x0001000c0e001981 */ /* 0x000362000c1e1900 */
[----:B------:R-:W-:Y:S06]  /*0930*/  BAR.SYNC.DEFER_BLOCKING 0x0 ;  /* 0x0000000000007b1d */ /* 0x000fec0000010000 */
[----:B------:R1:W-:Y:S04]  /*0940*/  STS [R11], R26 ;  /* 0x0000001a0b007388 */ /* 0x0003e80000000800 */
[----:B------:R1:W-:Y:S01]  /*0950*/  STS [R11+0x80], R24 ;  /* 0x000080180b007388 */ /* 0x0003e20000000800 */
[----:B------:R-:W-:Y:S06]  /*0960*/  BAR.SYNC.DEFER_BLOCKING 0x0 ;  /* 0x0000000000007b1d */ /* 0x000fec0000010000 */
[----:B------:R-:W-:Y:S05]  /*0970*/  @P0 BRA `(.L_x_3) ;  /* 0x0000000000200947 */ /* 0x000fea0003800000 */
[----:B------:R-:W0:Y:S01]  /*0980*/  LDS R16, [R20] ;  /* 0x0000000014107984 */ /* 0x000e220000000800 */
[----:B------:R-:W-:-:S03]  /*0990*/  IMAD.WIDE R12, R4, 0x4, R12 ;  /* 0x00000004040c7825 */ /* 0x000fc600078e020c */
[----:B------:R-:W1:Y:S01]  /*09a0*/  LDS R17, [R20+0x100] ;  /* 0x0001000014117984 */ /* 0x000e620000000800 */
[----:B0-----:R-:W-:-:S04]  /*09b0*/  FADD R16, RZ, R16 ;  /* 0x00000010ff107221 */ /* 0x001fc80000000000 */
[----:B-1----:R-:W-:Y:S01]  /*09c0*/  FADD R18, R16, R17 ;  /* 0x0000001110127221 */ /* 0x002fe20000000000 */
[----:B------:R-:W-:-:S04]  /*09d0*/  IMAD.WIDE R16, R5, 0x4, R12 ;  /* 0x0000000405107825 */ /* 0x000fc800078e020c */
[----:B------:R-:W-:-:S05]  /*09e0*/  FMUL R19, R18, UR11 ;  /* 0x0000000b12137c20 */ /* 0x000fca0008400000 */
[----:B------:R0:W-:Y:S02]  /*09f0*/  REDG.E.ADD.F32.FTZ.RN.STRONG.GPU desc[UR12][R16.64], R19 ;  /* 0x00000013100079a6 */ /* 0x0001e4000c12f30c */
.L_x_3:
[----:B------:R-:W-:Y:S05]  /*0a00*/  BSYNC.RECONVERGENT B0 ;  /* 0x0000000000007941 */ /* 0x000fea0003800200 */
.L_x_2:
[----:B------:R-:W-:Y:S01]  /*0a10*/  ULEA UR6, UP0, UR19, UR6, 0x2 ;  /* 0x0000000613067291 */ /* 0x000fe2000f8010ff */
[----:B------:R-:W2:Y:S03]  /*0a20*/  LDG.E R21, desc[UR12][R14.64+0x180] ;  /* 0x0001800c0e157981 */ /* 0x000ea6000c1e1900 */
[----:B------:R-:W-:Y:S01]  /*0a30*/  ULEA.HI.X UR7, UR19, UR7, UR20, 0x2, UP0 ;  /* 0x0000000713077291 */ /* 0x000fe200080f1414 */
[----:B-1----:R-:W1:Y:S01]  /*0a40*/  LDS R24, [R10] ;  /* 0x000000000a187984 */ /* 0x002e620000000800 */
[----:B0-----:R-:W-:-:S04]  /*0a50*/  IMAD.U32 R16, RZ, RZ, UR6 ;  /* 0x00000006ff107e24 */ /* 0x001fc8000f8e00ff */
[----:B------:R-:W-:-:S03]  /*0a60*/  MOV R17, UR7 ;  /* 0x0000000700117c02 */ /* 0x000fc60008000f00 */
[----:B------:R-:W-:-:S06]  /*0a70*/  IMAD.WIDE R18, R6, 0x4, R16 ;  /* 0x0000000406127825 */ /* 0x000fcc00078e0210 */
[----:B------:R-:W3:Y:S01]  /*0a80*/  LDG.E R19, desc[UR12][R18.64] ;  /* 0x0000000c12137981 */ /* 0x000ee2000c1e1900 */
[----:B------:R-:W-:-:S04]  /*0a90*/  UIADD3 UR8, UPT, UPT, UR9, -0x2, URZ ;  /* 0xfffffffe09087890 */ /* 0x000fc8000fffe0ff */
[----:B------:R-:W-:-:S06]  /*0aa0*/  UISETP.NE.AND UP0, UPT, UR5, UR8, UPT ;  /* 0x000000080500728c */ /* 0x000fcc000bf05270 */
[----:B------:R-:W-:Y:S01]  /*0ab0*/  PLOP3.LUT P1, PT, PT, PT, UP0, 0x80, 0x8 ;  /* 0x000000000008781c */ /* 0x000fe20003f2f008 */
[----:B------:R-:W-:-:S04]  /*0ac0*/  IMAD.WIDE R16, R7, 0x4, R16 ;  /* 0x0000000407107825 */ /* 0x000fc800078e0210 */
[----:B-----5:R-:W-:Y:S02]  /*0ad0*/  FFMA R2, R23, R2, R22 ;  /* 0x0000000217027223 */ /* 0x020fe40000000016 */
[----:B------:R0:W5:Y:S01]  /*0ae0*/  LDG.E R22, desc[UR12][R16.64] ;  /* 0x0000000c10167981 */ /* 0x000162000c1e1900 */
[C---:B-1----:R-:W-:Y:S01]  /*0af0*/  FFMA R26, R0.reuse, R24, RZ ;  /* 0x00000018001a7223 */ /* 0x042fe200000000ff */
[----:B------:R-:W-:Y:S01]  /*0b00*/  BSSY.RECONVERGENT B0, `(.L_x_4) ;  /* 0x0000011000007945 */ /* 0x000fe20003800200 */
[----:B---3--:R-:W-:-:S03]  /*0b10*/  FFMA R23, R0, R19, R2 ;  /* 0x0000001300177223 */ /* 0x008fc60000000002 */
[----:B------:R0:W5:Y:S01]  /*0b20*/  @P1 LDG.E R0, desc[UR12][R14.64+0x200] ;  /* 0x0002000c0e001981 */ /* 0x000162000c1e1900 */
[----:B------:R-:W-:Y:S01]  /*0b30*/  BAR.SYNC.DEFER_BLOCKING 0x0 ;  /* 0x0000000000007b1d */ /* 0x000fe20000010000 */
[----:B--2---:R-:W-:-:S05]  /*0b40*/  FFMA R24, R21, R24, RZ ;  /* 0x0000001815187223 */ /* 0x004fca00000000ff */
[----:B------:R0:W-:Y:S04]  /*0b50*/  STS [R11], R26 ;  /* 0x0000001a0b007388 */ /* 0x0001e80000000800 */
[----:B------:R0:W-:Y:S01]  /*0b60*/  STS [R11+0x80], R24 ;  /* 0x000080180b007388 */ /* 0x0001e20000000800 */
[----:B------:R-:W-:Y:S06]  /*0b70*/  BAR.SYNC.DEFER_BLOCKING 0x0 ;  /* 0x0000000000007b1d */ /* 0x000fec0000010000 */
[----:B------:R-:W-:Y:S05]  /*0b80*/  @P0 BRA `(.L_x_5) ;  /* 0x0000000000200947 */ /* 0x000fea0003800000 */
[----:B------:R-:W1:Y:S01]  /*0b90*/  LDS R2, [R20] ;  /* 0x0000000014027984 */ /* 0x000e620000000800 */
[----:B------:R-:W-:-:S03]  /*0ba0*/  IMAD.WIDE R12, R4, 0x4, R12 ;  /* 0x00000004040c7825 */ /* 0x000fc600078e020c */
[----:B0-----:R-:W0:Y:S01]  /*0bb0*/  LDS R17, [R20+0x100] ;  /* 0x0001000014117984 */ /* 0x001e220000000800 */
[----:B-1----:R-:W-:-:S04]  /*0bc0*/  FADD R2, RZ, R2 ;  /* 0x00000002ff027221 */ /* 0x002fc80000000000 */
[----:B0-----:R-:W-:Y:S01]  /*0bd0*/  FADD R2, R2, R17 ;  /* 0x0000001102027221 */ /* 0x001fe20000000000 */
[----:B------:R-:W-:-:S04]  /*0be0*/  IMAD.WIDE R16, R5, 0x4, R12 ;  /* 0x0000000405107825 */ /* 0x000fc800078e020c */
[----:B------:R-:W-:-:S05]  /*0bf0*/  FMUL R19, R2, UR11 ;  /* 0x0000000b02137c20 */ /* 0x000fca0008400000 */
[----:B------:R1:W-:Y:S02]  /*0c00*/  REDG.E.ADD.F32.FTZ.RN.STRONG.GPU desc[UR12][R16.64], R19 ;  /* 0x00000013100079a6 */ /* 0x0003e4000c12f30c */
.L_x_5:
[----:B------:R-:W-:Y:S05]  /*0c10*/  BSYNC.RECONVERGENT B0 ;  /* 0x0000000000007941 */ /* 0x000fea0003800200 */
.L_x_4:
[----:B------:R-:W-:Y:S01]  /*0c20*/  ULEA UR6, UP0, UR19, UR6, 0x2 ;  /* 0x0000000613067291 */ /* 0x000fe2000f8010ff */
[----:B------:R-:W2:Y:S03]  /*0c30*/  LDG.E R2, desc[UR12][R14.64+0x280] ;  /* 0x0002800c0e027981 */ /* 0x000ea6000c1e1900 */
[----:B------:R-:W-:Y:S01]  /*0c40*/  ULEA.HI.X UR7, UR19, UR7, UR20, 0x2, UP0 ;  /* 0x0000000713077291 */ /* 0x000fe200080f1414 */
[----:B------:R-:W3:Y:S01]  /*0c50*/  LDS R25, [R10] ;  /* 0x000000000a197984 */ /* 0x000ee20000000800 */
[----:B01----:R-:W-:-:S04]  /*0c60*/  IMAD.U32 R16, RZ, RZ, UR6 ;  /* 0x00000006ff107e24 */ /* 0x003fc8000f8e00ff */
[----:B------:R-:W-:-:S03]  /*0c70*/  MOV R17, UR7 ;  /* 0x0000000700117c02 */ /* 0x000fc60008000f00 */
[----:B------:R-:W-:-:S06]  /*0c80*/  IMAD.WIDE R18, R6, 0x4, R16 ;  /* 0x0000000406127825 */ /* 0x000fcc00078e0210 */
[----:B------:R-:W4:Y:S01]  /*0c90*/  LDG.E R19, desc[UR12][R18.64] ;  /* 0x0000000c12137981 */ /* 0x000f22000c1e1900 */
[----:B------:R-:W-:-:S06]  /*0ca0*/  UISETP.NE.AND UP0, UPT, UR5, UR14, UPT ;  /* 0x0000000e0500728c */ /* 0x000fcc000bf05270 */
[----:B------:R-:W-:Y:S01]  /*0cb0*/  PLOP3.LUT P1, PT, PT, PT, UP0, 0x80, 0x8 ;  /* 0x000000000008781c */ /* 0x000fe20003f2f008 */
[----:B------:R-:W-:-:S04]  /*0cc0*/  IMAD.WIDE R16, R7, 0x4, R16 ;  /* 0x0000000407107825 */ /* 0x000fc800078e0210 */
[----:B-----5:R-:W-:Y:S02]  /*0cd0*/  FFMA R24, R22, R21, R23 ;  /* 0x0000001516187223 */ /* 0x020fe40000000017 */
[----:B------:R0:W5:Y:S01]  /*0ce0*/  LDG.E R23, desc[UR12][R16.64] ;  /* 0x0000000c10177981 */ /* 0x000162000c1e1900 */
[C---:B---3--:R-:W-:Y:S01]  /*0cf0*/  FFMA R26, R0.reuse, R25, RZ ;  /* 0x00000019001a7223 */ /* 0x048fe200000000ff */
[----:B------:R-:W-:Y:S01]  /*0d00*/  BSSY.RECONVERGENT B0, `(.L_x_6) ;  /* 0x0000011000007945 */ /* 0x000fe20003800200 */
[----:B----4-:R-:W-:-:S03]  /*0d10*/  FFMA R24, R0, R19, R24 ;  /* 0x0000001300187223 */ /* 0x010fc60000000018 */
[----:B------:R0:W5:Y:S01]  /*0d20*/  @P1 LDG.E R0, desc[UR12][R14.64+0x300] ;  /* 0x0003000c0e001981 */ /* 0x000162000c1e1900 */
[----:B------:R-:W-:Y:S01]  /*0d30*/  BAR.SYNC.DEFER_BLOCKING 0x0 ;  /* 0x0000000000007b1d */ /* 0x000fe20000010000 */
[----:B--2---:R-:W-:-:S05]  /*0d40*/  FFMA R22, R2, R25, RZ ;  /* 0x0000001902167223 */ /* 0x004fca00000000ff */
[----:B------:R0:W-:Y:S04]  /*0d50*/  STS [R11], R26 ;  /* 0x0000001a0b007388 */ /* 0x0001e80000000800 */
[----:B------:R0:W-:Y:S01]  /*0d60*/  STS [R11+0x80], R22 ;  /* 0x000080160b007388 */ /* 0x0001e20000000800 */
[----:B------:R-:W-:Y:S06]  /*0d70*/  BAR.SYNC.DEFER_BLOCKING 0x0 ;  /* 0x0000000000007b1d */ /* 0x000fec0000010000 */
[----:B------:R-:W-:Y:S05]  /*0d80*/  @P0 BRA `(.L_x_7) ;  /* 0x0000000000200947 */ /* 0x000fea0003800000 */
[----:B0-----:R-:W0:Y:S01]  /*0d90*/  LDS R16, [R20] ;  /* 0x0000000014107984 */ /* 0x001e220000000800 */
[----:B------:R-:W-:-:S03]  /*0da0*/  IMAD.WIDE R12, R4, 0x4, R12 ;  /* 0x00000004040c7825 */ /* 0x000fc600078e020c */
[----:B------:R-:W1:Y:S01]  /*0db0*/  LDS R17, [R20+0x100] ;  /* 0x0001000014117984 */ /* 0x000e620000000800 */
[----:B0-----:R-:W-:-:S04]  /*0dc0*/  FADD R16, RZ, R16 ;  /* 0x00000010ff107221 */ /* 0x001fc80000000000 */
[----:B-1----:R-:W-:Y:S01]  /*0dd0*/  FADD R18, R16, R17 ;  /* 0x0000001110127221 */ /* 0x002fe20000000000 */
[----:B------:R-:W-:-:S04]  /*0de0*/  IMAD.WIDE R16, R5, 0x4, R12 ;  /* 0x0000000405107825 */ /* 0x000fc800078e020c */
[----:B------:R-:W-:-:S05]  /*0df0*/  FMUL R19, R18, UR11 ;  /* 0x0000000b12137c20 */ /* 0x000fca0008400000 */
[----:B------:R1:W-:Y:S02]  /*0e00*/  REDG.E.ADD.F32.FTZ.RN.STRONG.GPU desc[UR12][R16.64], R19 ;  /* 0x00000013100079a6 */ /* 0x0003e4000c12f30c */
.L_x_7:
[----:B------:R-:W-:Y:S05]  /*0e10*/  BSYNC.RECONVERGENT B0 ;  /* 0x0000000000007941 */ /* 0x000fea0003800200 */
.L_x_6:
[----:B------:R-:W-:Y:S01]  /*0e20*/  ULEA UR6, UP0, UR19, UR6, 0x2 ;  /* 0x0000000613067291 */ /* 0x000fe2000f8010ff */
[----:B------:R-:W2:Y:S03]  /*0e30*/  LDG.E R21, desc[UR12][R14.64+0x380] ;  /* 0x0003800c0e157981 */ /* 0x000ea6000c1e1900 */
[----:B------:R-:W-:Y:S01]  /*0e40*/  ULEA.HI.X UR7, UR19, UR7, UR20, 0x2, UP0 ;  /* 0x0000000713077291 */ /* 0x000fe200080f1414 */
[----:B0-----:R-:W0:Y:S01]  /*0e50*/  LDS R22, [R10] ;  /* 0x000000000a167984 */ /* 0x001e220000000800 */
[----:B-1----:R-:W-:-:S04]  /*0e60*/  IMAD.U32 R16, RZ, RZ, UR6 ;  /* 0x00000006ff107e24 */ /* 0x002fc8000f8e00ff */
[----:B------:R-:W-:-:S03]  /*0e70*/  MOV R17, UR7 ;  /* 0x0000000700117c02 */ /* 0x000fc60008000f00 */
[----:B------:R-:W-:-:S06]  /*0e80*/  IMAD.WIDE R18, R6, 0x4, R16 ;  /* 0x0000000406127825 */ /* 0x000fcc00078e0210 */
[----:B------:R-:W3:Y:S01]  /*0e90*/  LDG.E R19, desc[UR12][R18.64] ;  /* 0x0000000c12137981 */ /* 0x000ee2000c1e1900 */
[----:B------:R-:W-:-:S06]  /*0ea0*/  IMAD.WIDE R16, R7, 0x4, R16 ;  /* 0x0000000407107825 */ /* 0x000fcc00078e0210 */
[----:B------:R-:W4:Y:S01]  /*0eb0*/  LDG.E R16, desc[UR12][R16.64] ;  /* 0x0000000c10107981 */ /* 0x000f22000c1e1900 */
[----:B------:R-:W-:-:S06]  /*0ec0*/  UISETP.NE.AND UP0, UPT, UR5, UR15, UPT ;  /* 0x0000000f0500728c */ /* 0x000fcc000bf05270 */
[----:B------:R-:W-:Y:S01]  /*0ed0*/  PLOP3.LUT P1, PT, PT, PT, UP0, 0x80, 0x8 ;  /* 0x000000000008781c */ /* 0x000fe20003f2f008 */
[----:B-----5:R-:W-:Y:S01]  /*0ee0*/  FFMA R23, R23, R2, R24 ;  /* 0x0000000217177223 */ /* 0x020fe20000000018 */
[C---:B0-----:R-:W-:Y:S01]  /*0ef0*/  FFMA R2, R0.reuse, R22, RZ ;  /* 0x0000001600027223 */ /* 0x041fe200000000ff */
[----:B------:R-:W-:Y:S02]  /*0f00*/  BSSY.RECONVERGENT B0, `(.L_x_8) ;  /* 0x0000012000007945 */ /* 0x000fe40003800200 */
[----:B---3--:R-:W-:-:S08]  /*0f10*/  FFMA R23, R0, R19, R23 ;  /* 0x0000001300177223 */ /* 0x008fd00000000017 */
[----:B------:R0:W5:Y:S01]  /*0f20*/  @P1 LDG.E R0, desc[UR12][R14.64+0x400] ;  /* 0x0004000c0e001981 */ /* 0x000162000c1e1900 */
[----:B------:R-:W-:Y:S01]  /*0f30*/  BAR.SYNC.DEFER_BLOCKING 0x0 ;  /* 0x0000000000007b1d */ /* 0x000fe20000010000 */
[----:B--2---:R-:W-:Y:S01]  /*0f40*/  FFMA R22, R21, R22, RZ ;  /* 0x0000001615167223 */ /* 0x004fe200000000ff */
[----:B----4-:R-:W-:-:S04]  /*0f50*/  FFMA R21, R16, R21, R23 ;  /* 0x0000001510157223 */ /* 0x010fc80000000017 */
        /* <DEDUP_REMOVED lines=12> */
.L_x_9:
[----:B------:R-:W-:Y:S05]  /*1020*/  BSYNC.RECONVERGENT B0 ;  /* 0x0000000000007941 */ /* 0x000fea0003800200 */
.L_x_8:
[----:B------:R-:W-:Y:S01]  /*1030*/  ULEA UR8, UP0, UR19, UR6, 0x2 ;  /* 0x0000000613087291 */ /* 0x000fe2000f8010ff */
[----:B------:R-:W-:Y:S01]  /*1040*/  IADD3 R8, P1, PT, R8, 0x400, RZ ;  /* 0x0000040008087810 */ /* 0x000fe20007f3e0ff */
[----:B------:R-:W-:Y:S02]  /*1050*/  UIADD3 UR5, UPT, UPT, UR5, 0x4, URZ ;  /* 0x0000000405057890 */ /* 0x000fe4000fffe0ff */
[----:B------:R-:W-:Y:S02]  /*1060*/  UIADD3.X UR7, UPT, UPT, UR10, UR7, URZ, UP0, !UPT ;  /* 0x000000070a077290 */ /* 0x000fe400087fe4ff */
[----:B------:R-:W-:Y:S01]  /*1070*/  UISETP.NE.AND UP0, UPT, UR5, UR4, UPT ;  /* 0x000000040500728c */ /* 0x000fe2000bf05270 */
[----:B------:R-:W-:-:S08]  /*1080*/  IMAD.X R9, RZ, RZ, R9, P1 ;  /* 0x000000ffff097224 */ /* 0x000fd000008e0609 */
[----:B------:R-:W-:Y:S05]  /*1090*/  BRA.U UP0, `(.L_x_10) ;  /* 0xfffffff500e07547 */ /* 0x000fea000b83ffff */
.L_x_1:
[----:B------:R-:W-:-:S04]  /*10a0*/  ULOP3.LUT UR5, UR9, 0x3, URZ, 0xc0, !UPT ;  /* 0x0000000309057892 */ /* 0x000fc8000f8ec0ff */
[----:B------:R-:W-:-:S09]  /*10b0*/  UISETP.NE.AND UP0, UPT, UR5, URZ, UPT ;  /* 0x000000ff0500728c */ /* 0x000fd2000bf05270 */
[----:B------:R-:W-:Y:S05]  /*10c0*/  BRA.U !UP0, `(.L_x_0) ;  /* 0x0000000108c47547 */ /* 0x000fea000b800000 */
[----:B01----:R-:W0:Y:S01]  /*10d0*/  S2R R14, SR_TID.Y ;  /* 0x00000000000e7919 */ /* 0x003e220000002200 */
[----:B------:R-:W-:Y:S01]  /*10e0*/  IMAD.WIDE R2, R3, 0x4, R8 ;  /* 0x0000000403027825 */ /* 0x000fe200078e0208 */
[----:B------:R-:W1:Y:S01]  /*10f0*/  LDCU UR15, c[0x0][0x384] ;  /* 0x00007080ff0f77ac */ /* 0x000e620008000800 */
[----:B------:R-:W-:Y:S02]  /*1100*/  USHF.L.U64.HI UR14, UR19, 0x2, UR20 ;  /* 0x00000002130e7899 */ /* 0x000fe40008010214 */
[----:B------:R-:W-:Y:S02]  /*1110*/  UIADD3 UR11, UPT, UPT, UR4, -UR9, URZ ;  /* 0x80000009040b7290 */ /* 0x000fe4000fffe0ff */
[----:B------:R-:W-:Y:S01]  /*1120*/  UIADD3 UR5, UPT, UPT, -UR5, URZ, URZ ;  /* 0x000000ff05057290 */ /* 0x000fe2000fffe1ff */
[----:B0-----:R-:W-:Y:S02]  /*1130*/  ISETP.NE.AND P0, PT, R14, RZ, PT ;  /* 0x000000ff0e00720c */ /* 0x001fe40003f05270 */
[----:B------:R-:W-:-:S04]  /*1140*/  IADD3 R14, P1, PT, R2, 0x100, RZ ;  /* 0x00000100020e7810 */ /* 0x000fc80007f3e0ff */
[----:B-1----:R-:W-:-:S09]  /*1150*/  IADD3.X R15, PT, PT, RZ, R3, RZ, P1, !PT ;  /* 0x00000003ff0f7210 */ /* 0x002fd20000ffe4ff */
.L_x_13:
[----:B------:R-:W-:Y:S01]  /*1160*/  IMAD.MOV.U32 R9, RZ, RZ, 0x4 ;  /* 0x00000004ff097424 */ /* 0x000fe200078e00ff */
[----:B------:R-:W-:Y:S01]  /*1170*/  UMOV UR6, UR8 ;  /* 0x0000000800067c82 */ /* 0x000fe20008000000 */
[----:B------:R-:W0:Y:S02]  /*1180*/  LDS R3, [R10] ;  /* 0x000000000a037984 */ /* 0x000e240000000800 */
[----:B------:R-:W-:-:S05]  /*1190*/  IMAD.WIDE R8, R6, R9, UR6 ;  /* 0x0000000606087e25 */ /* 0x000fca000f8e0209 */
[----:B------:R1:W2:Y:S02]  /*11a0*/  LDG.E R16, desc[UR12][R8.64] ;  /* 0x0000000c08107981 */ /* 0x0002a4000c1e1900 */
[----:B-1----:R-:W-:Y:S01]  /*11b0*/  MOV R8, R14 ;  /* 0x0000000e00087202 */ /* 0x002fe20000000f00 */
[----:B------:R-:W-:-:S05]  /*11c0*/  IMAD.MOV.U32 R9, RZ, RZ, R15 ;  /* 0x000000ffff097224 */ /* 0x000fca00078e000f */
[----:B------:R-:W3:Y:S01]  /*11d0*/  LDG.E R2, desc[UR12][R8.64+-0x80] ;  /* 0xffff800c08027981 */ /* 0x000ee2000c1e1900 */
[----:B------:R-:W-:Y:S01]  /*11e0*/  UIADD3 UR11, UPT, UPT, UR11, 0x1, URZ ;  /* 0x000000010b0b7890 */ /* 0x000fe2000fffe0ff */
[----:B------:R-:W-:-:S05]  /*11f0*/  HFMA2 R14, -RZ, RZ, 0, 2.384185791015625e-07 ;  /* 0x00000004ff0e7431 */ /* 0x000fca00000001ff */
[----:B------:R-:W-:Y:S01]  /*1200*/  ISETP.NE.AND P1, PT, RZ, UR11, PT ;  /* 0x0000000bff007c0c */ /* 0x000fe2000bf25270 */
[----:B------:R-:W-:-:S04]  /*1210*/  IMAD.WIDE R14, R7, R14, UR6 ;  /* 0x00000006070e7e25 */ /* 0x000fc8000f8e020e */
[CC--:B0----5:R-:W-:Y:S01]  /*1220*/  FFMA R18, R0.reuse, R3.reuse, RZ ;  /* 0x0000000300127223 */ /* 0x0e1fe200000000ff */
[----:B------:R0:W5:Y:S01]  /*1230*/  LDG.E R17, desc[UR12][R14.64] ;  /* 0x0000000c0e117981 */ /* 0x000162000c1e1900 */
[----:B------:R-:W-:Y:S01]  /*1240*/  UIADD3 UR5, UPT, UPT, UR5, 0x1, URZ ;  /* 0x0000000105057890 */ /* 0x000fe2000fffe0ff */
[----:B------:R-:W-:Y:S03]  /*1250*/  BSSY.RECONVERGENT B0, `(.L_x_11) ;  /* 0x0000012000007945 */ /* 0x000fe60003800200 */
[----:B------:R-:W-:Y:S01]  /*1260*/  UISETP.NE.AND UP1, UPT, UR5, URZ, UPT ;  /* 0x000000ff0500728c */ /* 0x000fe2000bf25270 */
[----:B--2---:R-:W-:Y:S02]  /*1270*/  FFMA R22, R0, R16, R21 ;  /* 0x0000001000167223 */ /* 0x004fe40000000015 */
[----:B------:R0:W5:Y:S01]  /*1280*/  @P1 LDG.E R0, desc[UR12][R8.64] ;  /* 0x0000000c08001981 */ /* 0x000162000c1e1900 */
[----:B------:R-:W-:Y:S01]  /*1290*/  BAR.SYNC.DEFER_BLOCKING 0x0 ;  /* 0x0000000000007b1d */ /* 0x000fe20000010000 */
[----:B---3--:R-:W-:-:S05]  /*12a0*/  FFMA R16, R2, R3, RZ ;  /* 0x0000000302107223 */ /* 0x008fca00000000ff */
        /* <DEDUP_REMOVED lines=12> */
.L_x_12:
[----:B------:R-:W-:Y:S05]  /*1370*/  BSYNC.RECONVERGENT B0 ;  /* 0x0000000000007941 */ /* 0x000fea0003800200 */
.L_x_11:
[----:B01----:R-:W-:Y:S01]  /*1380*/  IADD3 R14, P1, PT, R8, 0x100, RZ ;  /* 0x00000100080e7810 */ /* 0x003fe20007f3e0ff */
[----:B------:R-:W-:Y:S01]  /*1390*/  ULEA UR8, UP0, UR19, UR6, 0x2 ;  /* 0x0000000613087291 */ /* 0x000fe2000f8010ff */
[----:B-----5:R-:W-:-:S03]  /*13a0*/  FFMA R21, R17, R2, R22 ;  /* 0x0000000211157223 */ /* 0x020fc60000000016 */
[----:B------:R-:W-:Y:S01]  /*13b0*/  IMAD.X R15, RZ, RZ, R9, P1 ;  /* 0x000000ffff0f7224 */ /* 0x000fe200008e0609 */
[----:B------:R-:W-:Y:S01]  /*13c0*/  UIADD3.X UR7, UPT, UPT, UR7, UR14, URZ, UP0, !UPT ;  /* 0x0000000e07077290 */ /* 0x000fe200087fe4ff */
[----:B------:R-:W-:Y:S11]  /*13d0*/  BRA.U UP1, `(.L_x_13) ;  /* 0xfffffffd01607547 */ /* 0x000ff6000b83ffff */
.L_x_0:
[----:B-----5:R-:W2:Y:S01]  /*13e0*/  S2R R0, SR_TID.X ;  /* 0x0000000000007919 */ /* 0x020ea20000002100 */
[----:B------:R-:W3:Y:S01]  /*13f0*/  S2UR UR10, SR_CgaCtaId ;  /* 0x00000000000a79c3 */ /* 0x000ee20000008800 */
[----:B------:R-:W-:Y:S01]  /*1400*/  UMOV UR6, 0x400 ;  /* 0x0000040000067882 */ /* 0x000fe20000000000 */
[----:B------:R-:W2:Y:S01]  /*1410*/  S2R R3, SR_TID.Y ;  /* 0x0000000000037919 */ /* 0x000ea20000002200 */
[----:B---3--:R-:W-:Y:S01]  /*1420*/  ULEA UR6, UR10, UR6, 0x18 ;  /* 0x000000060a067291 */ /* 0x008fe2000f8ec0ff */
[----:B--2---:R-:W-:-:S04]  /*1430*/  LEA R3, R3, R0, 0x6 ;  /* 0x0000000003037211 */ /* 0x004fc800078e30ff */
[----:B------:R-:W-:-:S04]  /*1440*/  LOP3.LUT R3, R3, 0x1ffe0, RZ, 0xc0, !PT ;  /* 0x0001ffe003037812 */ /* 0x000fc800078ec0ff */
[----:B------:R-:W-:-:S04]  /*1450*/  LOP3.LUT R3, R3, 0x1f, R0, 0xf8, !PT ;  /* 0x0000001f03037812 */ /* 0x000fc800078ef800 */
[----:B0-----:R-:W-:-:S05]  /*1460*/  LEA R2, R3, UR6, 0x2 ;  /* 0x0000000603027c11 */ /* 0x001fca000f8e10ff */
[----:B------:R0:W-:Y:S01]  /*1470*/  STS [R2], R21 ;  /* 0x0000001502007388 */ /* 0x0001e20000000800 */
[----:B------:R-:W-:Y:S06]  /*1480*/  BAR.SYNC.DEFER_BLOCKING 0x0 ;  /* 0x0000000000007b1d */ /* 0x000fec0000010000 */
[----:B------:R-:W-:Y:S05]  /*1490*/  @P0 EXIT ;  /* 0x000000000000094d */ /* 0x000fea0003800000 */
[C---:B------:R-:W-:Y:S01]  /*14a0*/  SHF.L.U32 R3, R0.reuse, 0x5, RZ ;  /* 0x0000000500037819 */ /* 0x040fe200000006ff */
[C---:B------:R-:W-:Y:S01]  /*14b0*/  VIADD R4, R0.reuse, 0x1 ;  /* 0x0000000100047836 */ /* 0x040fe20000000000 */
[C---:B------:R-:W-:Y:S01]  /*14c0*/  IADD3 R6, PT, PT, R0.reuse, 0x2, RZ ;  /* 0x0000000200067810 */ /* 0x040fe20007ffe0ff */
[----:B------:R-:W-:Y:S01]  /*14d0*/  VIADD R18, R0, 0xa ;  /* 0x0000000a00127836 */ /* 0x000fe20000000000 */
[C---:B0-----:R-:W-:Y:S01]  /*14e0*/  LOP3.LUT R2, R3.reuse, 0x1f, R0, 0xf8, !PT ;  /* 0x0000001f03027812 */ /* 0x041fe200078ef800 */
[----:B------:R-:W0:Y:S01]  /*14f0*/  LDCU UR5, c[0x0][0x3b0] ;  /* 0x00007600ff0577ac */ /* 0x000e220008000800 */
[C---:B------:R-:W-:Y:S02]  /*1500*/  LOP3.LUT R4, R3.reuse, 0x1f, R4, 0xf8, !PT ;  /* 0x0000001f03047812 */ /* 0x040fe400078ef804 */
[----:B------:R-:W-:Y:S01]  /*1510*/  LEA R2, R2, UR6, 0x2 ;  /* 0x0000000602027c11 */ /* 0x000fe2000f8e10ff */
[----:B------:R-:W2:Y:S01]  /*1520*/  LDCU UR4, c[0x0][0x384] ;  /* 0x00007080ff0477ac */ /* 0x000ea20008000800 */
[----:B------:R-:W-:-:S02]  /*1530*/  LOP3.LUT R5, R3, 0x1f, R6, 0xf8, !PT ;  /* 0x0000001f03057812 */ /* 0x000fc400078ef806 */
[----:B------:R-:W-:Y:S01]  /*1540*/  LEA R6, R4, UR6, 0x2 ;  /* 0x0000000604067c11 */ /* 0x000fe2000f8e10ff */
[----:B------:R-:W3:Y:S01]  /*1550*/  LDS R7, [R2] ;  /* 0x0000000002077984 */ /* 0x000ee20000000800 */
[C---:B------:R-:W-:Y:S01]  /*1560*/  IADD3 R8, PT, PT, R0.reuse, 0x3, RZ ;  /* 0x0000000300087810 */ /* 0x040fe20007ffe0ff */
[----:B------:R-:W-:Y:S01]  /*1570*/  USHF.L.U32 UR7, UR17, 0x6, URZ ;  /* 0x0000000611077899 */ /* 0x000fe200080006ff */
[----:B------:R-:W-:Y:S01]  /*1580*/  LEA R5, R5, UR6, 0x2 ;  /* 0x0000000605057c11 */ /* 0x000fe2000f8e10ff */
[----:B------:R4:W5:Y:S01]  /*1590*/  LDS R9, [R6] ;  /* 0x0000000006097984 */ /* 0x0009620000000800 */
[C---:B------:R-:W-:Y:S02]  /*15a0*/  LOP3.LUT R8, R3.reuse, 0x1f, R8, 0xf8, !PT ;  /* 0x0000001f03087812 */ /* 0x040fe400078ef808 */
[----:B------:R-:W-:Y:S02]  /*15b0*/  IADD3 R10, PT, PT, R0, 0x5, RZ ;  /* 0x00000005000a7810 */ /* 0x000fe40007ffe0ff */
[----:B------:R-:W-:Y:S01]  /*15c0*/  LEA R4, R8, UR6, 0x2 ;  /* 0x0000000608047c11 */ /* 0x000fe2000f8e10ff */
[----:B------:R-:W0:Y:S01]  /*15d0*/  LDS R5, [R5] ;  /* 0x0000000005057984 */ /* 0x000e220000000800 */
[----:B------:R-:W-:Y:S01]  /*15e0*/  VIADD R8, R0, 0x4 ;  /* 0x0000000400087836 */ /* 0x000fe20000000000 */
[----:B------:R-:W-:-:S02]  /*15f0*/  LOP3.LUT R10, R3, 0x1f, R10, 0xf8, !PT ;  /* 0x0000001f030a7812 */ /* 0x000fc400078ef80a */
[----:B------:R-:W-:Y:S01]  /*1600*/  IADD3 R12, PT, PT, R0, 0x6, RZ ;  /* 0x00000006000c7810 */ /* 0x000fe20007ffe0ff */
[----:B------:R-:W2:Y:S01]  /*1610*/  LDS R4, [R4] ;  /* 0x0000000004047984 */ /* 0x000ea20000000800 */
[C---:B------:R-:W-:Y:S02]  /*1620*/  LOP3.LUT R8, R3.reuse, 0x1f, R8, 0xf8, !PT ;  /* 0x0000001f03087812 */ /* 0x040fe400078ef808 */
[----:B----4-:R-:W-:Y:S02]  /*1630*/  LEA R6, R10, UR6, 0x2 ;  /* 0x000000060a067c11 */ /* 0x010fe4000f8e10ff */
[----:B------:R-:W-:Y:S01]  /*1640*/  LEA R2, R8, UR6, 0x2 ;  /* 0x0000000608027c11 */ /* 0x000fe2000f8e10ff */
[C---:B------:R-:W-:Y:S01]  /*1650*/  VIADD R8, R0.reuse, 0x7 ;  /* 0x0000000700087836 */ /* 0x040fe20000000000 */
[C---:B------:R-:W-:Y:S02]  /*1660*/  LOP3.LUT R12, R3.reuse, 0x1f, R12, 0xf8, !PT ;  /* 0x0000001f030c7812 */ /* 0x040fe400078ef80c */
[----:B-1----:R-:W-:Y:S01]  /*1670*/  IADD3 R14, PT, PT, R0, 0x8, RZ ;  /* 0x00000008000e7810 */ /* 0x002fe20007ffe0ff */
[----:B------:R-:W-:Y:S01]  /*1680*/  LDS R6, [R6] ;  /* 0x0000000006067984 */ /* 0x000fe20000000800 */
[----:B------:R-:W-:-:S02]  /*1690*/  LOP3.LUT R10, R3, 0x1f, R8, 0xf8, !PT ;  /* 0x0000001f030a7812 */ /* 0x000fc400078ef808 */
[----:B------:R-:W-:Y:S01]  /*16a0*/  LEA R12, R12, UR6, 0x2 ;  /* 0x000000060c0c7c11 */ /* 0x000fe2000f8e10ff */
[----:B------:R-:W1:Y:S01]  /*16b0*/  LDS R2, [R2] ;  /* 0x0000000002027984 */ /* 0x000e620000000800 */
[----:B------:R-:W-:Y:S02]  /*16c0*/  IADD3 R16, PT, PT, R0, 0x9, RZ ;  /* 0x0000000900107810 */ /* 0x000fe40007ffe0ff */
[C---:B------:R-:W-:Y:S02]  /*16d0*/  LOP3.LUT R14, R3.reuse, 0x1f, R14, 0xf8, !PT ;  /* 0x0000001f030e7812 */ /* 0x040fe400078ef80e */
[----:B------:R-:W-:Y:S02]  /*16e0*/  LEA R11, R10, UR6, 0x2 ;  /* 0x000000060a0b7c11 */ /* 0x000fe4000f8e10ff */
[C---:B------:R-:W-:Y:S02]  /*16f0*/  LOP3.LUT R16, R3.reuse, 0x1f, R16, 0xf8, !PT ;  /* 0x0000001f03107812 */ /* 0x040fe400078ef810 */
[----:B------:R-:W-:Y:S01]  /*1700*/  LEA R14, R14, UR6, 0x2 ;  /* 0x000000060e0e7c11 */ /* 0x000fe2000f8e10ff */
[----:B---3--:R-:W-:Y:S01]  /*1710*/  FADD R8, RZ, R7 ;  /* 0x00000007ff087221 */ /* 0x008fe20000000000 */
[----:B------:R-:W-:Y:S01]  /*1720*/  LOP3.LUT R18, R3, 0x1f, R18, 0xf8, !PT ;  /* 0x0000001f03127812 */ /* 0x000fe200078ef812 */
[----:B------:R3:W4:Y:S01]  /*1730*/  LDS R7, [R12] ;  /* 0x000000000c077984 */ /* 0x0007220000000800 */
[----:B------:R-:W-:Y:S01]  /*1740*/  LEA R16, R16, UR6, 0x2 ;  /* 0x0000000610107c11 */ /* 0x000fe2000f8e10ff */
[----:B-----5:R-:W-:Y:S01]  /*1750*/  FADD R10, R8, R9 ;  /* 0x00000009080a7221 */ /* 0x020fe20000000000 */
[----:B------:R-:W-:Y:S01]  /*1760*/  LEA R9, R18, UR6, 0x2 ;  /* 0x0000000612097c11 */ /* 0x000fe2000f8e10ff */
[----:B------:R5:W4:Y:S01]  /*1770*/  LDS R8, [R11] ;  /* 0x000000000b087984 */ /* 0x000b220000000800 */
[C---:B------:R-:W-:Y:S01]  /*1780*/  VIADD R18, R0.reuse, 0xd ;  /* 0x0000000d00127836 */ /* 0x040fe20000000000 */
[----:B------:R-:W-:Y:S01]  /*1790*/  IADD3 R20, PT, PT, R0, 0xe, RZ ;  /* 0x0000000e00147810 */ /* 0x000fe20007ffe0ff */
[----:B0-----:R-:W-:Y:S01]  /*17a0*/  FADD R13, R10, R5 ;  /* 0x000000050a0d7221 */ /* 0x001fe20000000000 */
[C---:B------:R-:W-:Y:S01]  /*17b0*/  IADD3 R10, PT, PT, R0.reuse, 0xb, RZ ;  /* 0x0000000b000a7810 */ /* 0x040fe20007ffe0ff */
[----:B------:R0:W4:Y:S01]  /*17c0*/  LDS R5, [R14] ;  /* 0x000000000e057984 */ /* 0x0001220000000800 */
[----:B---3--:R-:W-:-:S02]  /*17d0*/  IADD3 R12, PT, PT, R0, 0xc, RZ ;  /* 0x0000000c000c7810 */ /* 0x008fc40007ffe0ff */
[----:B------:R-:W-:Y:S01]  /*17e0*/  LOP3.LUT R10, R3, 0x1f, R10, 0xf8, !PT ;  /* 0x0000001f030a7812 */ /* 0x000fe200078ef80a */
[----:B--2---:R-:W-:Y:S01]  /*17f0*/  FADD R13, R13, R4 ;  /* 0x000000040d0d7221 */ /* 0x004fe20000000000 */
[C---:B------:R-:W-:Y:S01]  /*1800*/  LOP3.LUT R12, R3.reuse, 0x1f, R12, 0xf8, !PT ;  /* 0x0000001f030c7812 */ /* 0x040fe200078ef80c */
[----:B------:R2:W3:Y:S01]  /*1810*/  LDS R4, [R16] ;  /* 0x0000000010047984 */ /* 0x0004e20000000800 */
[----:B------:R-:W-:Y:S02]  /*1820*/  LEA R10, R10, UR6, 0x2 ;  /* 0x000000060a0a7c11 */ /* 0x000fe4000f8e10ff */
[C---:B------:R-:W-:Y:S01]  /*1830*/  LOP3.LUT R18, R3.reuse, 0x1f, R18, 0xf8, !PT ;  /* 0x0000001f03127812 */ /* 0x040fe200078ef812 */
[----:B------:R-:W3:Y:S01]  /*1840*/  LDS R9, [R9] ;  /* 0x0000000009097984 */ /* 0x000ee20000000800 */
[----:B-----5:R-:W-:Y:S02]  /*1850*/  LEA R11, R12, UR6, 0x2 ;  /* 0x000000060c0b7c11 */ /* 0x020fe4000f8e10ff */
[----:B------:R-:W-:Y:S01]  /*1860*/  LEA R12, R18, UR6, 0x2 ;  /* 0x00000006120c7c11 */ /* 0x000fe2000f8e10ff */
[----:B------:R-:W5:Y:S01]  /*1870*/  LDS R10, [R10] ;  /* 0x000000000a0a7984 */ /* 0x000f620000000800 */
[----:B------:R-:W-:Y:S01]  /*1880*/  LOP3.LUT R20, R3, 0x1f, R20, 0xf8, !PT ;  /* 0x0000001f03147812 */ /* 0x000fe200078ef814 */
[C---:B------:R-:W-:Y:S01]  /*1890*/  VIADD R18, R0.reuse, 0x11 ;  /* 0x0000001100127836 */ /* 0x040fe20000000000 */
[----:B0-----:R-:W-:Y:S01]  /*18a0*/  IADD3 R14, PT, PT, R0, 0xf, RZ ;  /* 0x0000000f000e7810 */ /* 0x001fe20007ffe0ff */
[----:B------:R-:W0:Y:S01]  /*18b0*/  LDS R11, [R11] ;  /* 0x000000000b0b7984 */ /* 0x000e220000000800 */
[----:B------:R-:W-:Y:S01]  /*18c0*/  LEA R20, R20, UR6, 0x2 ;  /* 0x0000000614147c11 */ /* 0x000fe2000f8e10ff */
[----:B-1----:R-:W-:Y:S01]  /*18d0*/  FADD R13, R13, R2 ;  /* 0x000000020d0d7221 */ /* 0x002fe20000000000 */
[----:B--2---:R-:W-:Y:S01]  /*18e0*/  LOP3.LUT R16, R0, 0x1f, RZ, 0xc0, !PT ;  /* 0x0000001f00107812 */ /* 0x004fe200078ec0ff */
[----:B------:R-:W1:Y:S01]  /*18f0*/  LDS R12, [R12] ;  /* 0x000000000c0c7984 */ /* 0x000e620000000800 */
[----:B------:R-:W-:-:S02]  /*1900*/  LOP3.LUT R14, R3, 0x1f, R14, 0xf8, !PT ;  /* 0x0000001f030e7812 */ /* 0x000fc400078ef80e */
[----:B------:R-:W-:Y:S01]  /*1910*/  LOP3.LUT R16, R3, 0x10, R16, 0xf6, !PT ;  /* 0x0000001003107812 */ /* 0x000fe200078ef610 */
[----:B------:R-:W2:Y:S01]  /*1920*/  LDS R2, [R20] ;  /* 0x0000000014027984 */ /* 0x000ea20000000800 */
[----:B------:R-:W-:Y:S01]  /*1930*/  LEA R15, R14, UR6, 0x2 ;  /* 0x000000060e0f7c11 */ /* 0x000fe2000f8e10ff */
[----:B------:R-:W-:Y:S01]  /*1940*/  FADD R14, R13, R6 ;  /* 0x000000060d0e7221 */ /* 0x000fe20000000000 */
[----:B------:R-:W-:Y:S02]  /*1950*/  LEA R16, R16, UR6, 0x2 ;  /* 0x0000000610107c11 */ /* 0x000fe4000f8e10ff */
[----:B------:R-:W-:Y:S01]  /*1960*/  LOP3.LUT R18, R3, 0x1f, R18, 0xf8, !PT ;  /* 0x0000001f03127812 */ /* 0x000fe200078ef812 */
[----:B------:R-:W2:Y:S01]  /*1970*/  LDS R6, [R15] ;  /* 0x000000000f067984 */ /* 0x000ea20000000800 */
[----:B----4-:R-:W-:Y:S01]  /*1980*/  FADD R13, R14, R7 ;  /* 0x000000070e0d7221 */ /* 0x010fe20000000000 */
[----:B------:R-:W-:Y:S02]  /*1990*/  IADD3 R14, PT, PT, R0, 0x12, RZ ;  /* 0x00000012000e7810 */ /* 0x000fe40007ffe0ff */
[----:B------:R4:W2:Y:S01]  /*19a0*/  LDS R7, [R16] ;  /* 0x0000000010077984 */ /* 0x0008a20000000800 */
[----:B------:R-:W-:Y:S01]  /*19b0*/  FADD R8, R13, R8 ;  /* 0x000000080d087221 */ /* 0x000fe20000000000 */
[----:B------:R-:W-:-:S02]  /*19c0*/  LEA R18, R18, UR6, 0x2 ;  /* 0x0000000612127c11 */ /* 0x000fc4000f8e10ff */
[----:B------:R-:W-:Y:S01]  /*19d0*/  LOP3.LUT R14, R3, 0x1f, R14, 0xf8, !PT ;  /* 0x0000001f030e7812 */ /* 0x000fe200078ef80e */
[----:B------:R-:W-:Y:S02]  /*19e0*/  FADD R13, R8, R5 ;  /* 0x00000005080d7221 */ /* 0x000fe40000000000 */
[----:B------:R-:W2:Y:S01]  /*19f0*/  LDS R5, [R18] ;  /* 0x0000000012057984 */ /* 0x000ea20000000800 */
[----:B------:R-:W-:Y:S01]  /*1a00*/  LEA R14, R14, UR6, 0x2 ;  /* 0x000000060e0e7c11 */ /* 0x000fe2000f8e10ff */
[----:B---3--:R-:W-:Y:S01]  /*1a10*/  FADD R8, R13, R4 ;  /* 0x000000040d087221 */ /* 0x008fe20000000000 */
[----:B----4-:R-:W-:-:S03]  /*1a20*/  IADD3 R16, PT, PT, R0, 0x19, RZ ;  /* 0x0000001900107810 */ /* 0x010fc60007ffe0ff */
[----:B------:R3:W4:Y:S01]  /*1a30*/  LDS R4, [R14] ;  /* 0x000000000e047984 */ /* 0x0007220000000800 */
[----:B------:R-:W-:Y:S01]  /*1a40*/  FADD R9, R8, R9 ;  /* 0x0000000908097221 */ /* 0x000fe20000000000 */
[C---:B------:R-:W-:Y:S02]  /*1a50*/  IADD3 R8, PT, PT, R0.reuse, 0x13, RZ ;  /* 0x0000001300087810 */ /* 0x040fe40007ffe0ff */
[----:B------:R-:W-:Y:S01]  /*1a60*/  LOP3.LUT R16, R3, 0x1f, R16, 0xf8, !PT ;  /* 0x0000001f03107812 */ /* 0x000fe200078ef810 */
[----:B-----5:R-:W-:Y:S01]  /*1a70*/  FADD R10, R9, R10 ;  /* 0x0000000a090a7221 */ /* 0x020fe20000000000 */
[----:B------:R-:W-:Y:S01]  /*1a80*/  LOP3.LUT R8, R3, 0x1f, R8, 0xf8, !PT ;  /* 0x0000001f03087812 */ /* 0x000fe200078ef808 */
[----:B---3--:R-:W-:Y:S02]  /*1a90*/  VIADD R14, R0, 0x17 ;  /* 0x00000017000e7836 */ /* 0x008fe40000000000 */
[----:B0-----:R-:W-:Y:S01]  /*1aa0*/  FADD R11, R10, R11 ;  /* 0x0000000b0a0b7221 */ /* 0x001fe20000000000 */
[----:B------:R-:W-:-:S02]  /*1ab0*/  IADD3 R10, PT, PT, R0, 0x15, RZ ;  /* 0x00000015000a7810 */ /* 0x000fc40007ffe0ff */
[C---:B------:R-:W-:Y:S01]  /*1ac0*/  IADD3 R18, PT, PT, R0.reuse, 0x1b, RZ ;  /* 0x0000001b00127810 */ /* 0x040fe20007ffe0ff */
[----:B-1----:R-:W-:Y:S01]  /*1ad0*/  FADD R11, R11, R12 ;  /* 0x0000000c0b0b7221 */ /* 0x002fe20000000000 */
[C---:B------:R-:W-:Y:S02]  /*1ae0*/  IADD3 R12, PT, PT, R0.reuse, 0x16, RZ ;  /* 0x00000016000c7810 */ /* 0x040fe40007ffe0ff */
[----:B------:R-:W-:Y:S01]  /*1af0*/  LOP3.LUT R10, R3, 0x1f, R10, 0xf8, !PT ;  /* 0x0000001f030a7812 */ /* 0x000fe200078ef80a */
[----:B--2---:R-:W-:Y:S01]  /*1b00*/  FADD R11, R11, R2 ;  /* 0x000000020b0b7221 */ /* 0x004fe20000000000 */
[----:B------:R-:W-:Y:S01]  /*1b10*/  VIADD R2, R0, 0x14 ;  /* 0x0000001400027836 */ /* 0x000fe20000000000 */
[C---:B------:R-:W-:Y:S02]  /*1b20*/  LOP3.LUT R12, R3.reuse, 0x1f, R12, 0xf8, !PT ;  /* 0x0000001f030c7812 */ /* 0x040fe400078ef80c */
[----:B------:R-:W-:Y:S02]  /*1b30*/  LEA R10, R10, UR6, 0x2 ;  /* 0x000000060a0a7c11 */ /* 0x000fe4000f8e10ff */
[----:B------:R-:W-:Y:S01]  /*1b40*/  LOP3.LUT R9, R3, 0x1f, R2, 0xf8, !PT ;  /* 0x0000001f03097812 */ /* 0x000fe200078ef802 */
[----:B------:R-:W-:Y:S01]  /*1b50*/  FADD R6, R11, R6 ;  /* 0x000000060b067221 */ /* 0x000fe20000000000 */
[----:B------:R-:W-:-:S02]  /*1b60*/  LEA R2, R8, UR6, 0x2 ;  /* 0x0000000608027c11 */ /* 0x000fc4000f8e10ff */
[----:B------:R-:W-:Y:S01]  /*1b70*/  LOP3.LUT R14, R3, 0x1f, R14, 0xf8, !PT ;  /* 0x0000001f030e7812 */ /* 0x000fe200078ef80e */
[----:B------:R-:W-:Y:S01]  /*1b80*/  FADD R8, R6, R7 ;  /* 0x0000000706087221 */ /* 0x000fe20000000000 */
[----:B------:R-:W-:Y:S02]  /*1b90*/  LEA R6, R9, UR6, 0x2 ;  /* 0x0000000609067c11 */ /* 0x000fe4000f8e10ff */
[----:B------:R-:W0:Y:S01]  /*1ba0*/  LDS R2, [R2] ;  /* 0x0000000002027984 */ /* 0x000e220000000800 */
[----:B------:R-:W-:Y:S01]  /*1bb0*/  LEA R12, R12, UR6, 0x2 ;  /* 0x000000060c0c7c11 */ /* 0x000fe2000f8e10ff */
[----:B------:R-:W-:Y:S02]  /*1bc0*/  FADD R7, R8, R5 ;  /* 0x0000000508077221 */ /* 0x000fe40000000000 */
[----:B------:R-:W1:Y:S01]  /*1bd0*/  LDS R6, [R6] ;  /* 0x0000000006067984 */ /* 0x000e620000000800 */
[----:B------:R-:W-:Y:S02]  /*1be0*/  IADD3 R8, PT, PT, R0, 0x18, RZ ;  /* 0x0000001800087810 */ /* 0x000fe40007ffe0ff */
[C---:B------:R-:W-:Y:S01]  /*1bf0*/  LOP3.LUT R18, R3.reuse, 0x1f, R18, 0xf8, !PT ;  /* 0x0000001f03127812 */ /* 0x040fe200078ef812 */
[----:B------:R-:W2:Y:S01]  /*1c00*/  LDS R5, [R10] ;  /* 0x000000000a057984 */ /* 0x000ea20000000800 */
[----:B------:R-:W-:Y:S01]  /*1c10*/  LOP3.LUT R9, R3, 0x1f, R8, 0xf8, !PT ;  /* 0x0000001f03097812 */ /* 0x000fe200078ef808 */
[----:B----4-:R-:W-:Y:S01]  /*1c20*/  FADD R7, R7, R4 ;  /* 0x0000000407077221 */ /* 0x010fe20000000000 */
[----:B------:R-:W-:Y:S01]  /*1c30*/  LEA R8, R14, UR6, 0x2 ;  /* 0x000000060e087c11 */ /* 0x000fe2000f8e10ff */
[----:B------:R3:W4:Y:S01]  /*1c40*/  LDS R4, [R12] ;  /* 0x000000000c047984 */ /* 0x0007220000000800 */
[----:B------:R-:W-:Y:S01]  /*1c50*/  VIADD R14, R0, 0x1a ;  /* 0x0000001a000e7836 */ /* 0x000fe20000000000 */
[----:B------:R-:W-:-:S02]  /*1c60*/  LEA R13, R9, UR6, 0x2 ;  /* 0x00000006090d7c11 */ /* 0x000fc4000f8e10ff */
[----:B------:R-:W-:Y:S01]  /*1c70*/  LEA R9, R16, UR6, 0x2 ;  /* 0x0000000610097c11 */ /* 0x000fe2000f8e10ff */
[----:B------:R-:W5:Y:S01]  /*1c80*/  LDS R8, [R8] ;  /* 0x0000000008087984 */ /* 0x000f620000000800 */
[C---:B------:R-:W-:Y:S02]  /*1c90*/  LOP3.LUT R14, R3.reuse, 0x1f, R14, 0xf8, !PT ;  /* 0x0000001f030e7812 */ /* 0x040fe400078ef80e */
[----:B------:R-:W-:Y:S01]  /*1ca0*/  IADD3 R16, PT, PT, R0, 0x1c, RZ ;  /* 0x0000001c00107810 */ /* 0x000fe20007ffe0ff */
[----:B------:R3:W5:Y:S01]  /*1cb0*/  LDS R10, [R13] ;  /* 0x000000000d0a7984 */ /* 0x0007620000000800 */
[----:B------:R-:W-:Y:S01]  /*1cc0*/  LEA R11, R14, UR6, 0x2 ;  /* 0x000000060e0b7c11 */ /* 0x000fe2000f8e10ff */
[----:B------:R-:W-:Y:S01]  /*1cd0*/  VIADD R14, R0, 0x1d ;  /* 0x0000001d000e7836 */ /* 0x000fe20000000000 */
[----:B------:R-:W-:Y:S01]  /*1ce0*/  LOP3.LUT R16, R3, 0x1f, R16, 0xf8, !PT ;  /* 0x0000001f03107812 */ /* 0x000fe200078ef810 */
[----:B------:R-:W5:Y:S01]  /*1cf0*/  LDS R9, [R9] ;  /* 0x0000000009097984 */ /* 0x000f620000000800 */
[----:B---3--:R-:W-:-:S02]  /*1d00*/  LEA R12, R18, UR6, 0x2 ;  /* 0x00000006120c7c11 */ /* 0x008fc4000f8e10ff */
[----:B------:R-:W-:Y:S01]  /*1d10*/  IADD3 R18, PT, PT, R0, 0x1e, RZ ;  /* 0x0000001e00127810 */ /* 0x000fe20007ffe0ff */
[----:B------:R-:W3:Y:S01]  /*1d20*/  LDS R11, [R11] ;  /* 0x000000000b0b7984 */ /* 0x000ee20000000800 */
[----:B------:R-:W-:Y:S02]  /*1d30*/  LEA R13, R16, UR6, 0x2 ;  /* 0x00000006100d7c11 */ /* 0x000fe4000f8e10ff */
[C---:B------:R-:W-:Y:S01]  /*1d40*/  LOP3.LUT R14, R3.reuse, 0x1f, R14, 0xf8, !PT ;  /* 0x0000001f030e7812 */ /* 0x040fe200078ef80e */
[----:B------:R-:W3:Y:S01]  /*1d50*/  LDS R12, [R12] ;  /* 0x000000000c0c7984 */ /* 0x000ee20000000800 */
[----:B------:R-:W-:Y:S02]  /*1d60*/  IADD3 R16, PT, PT, R0, -0x1, RZ ;  /* 0xffffffff00107810 */ /* 0x000fe40007ffe0ff */
[----:B------:R-:W-:Y:S01]  /*1d70*/  LOP3.LUT R18, R3, 0x1f, R18, 0xf8, !PT ;  /* 0x0000001f03127812 */ /* 0x000fe200078ef812 */
[----:B------:R-:W3:Y:S01]  /*1d80*/  LDS R13, [R13] ;  /* 0x000000000d0d7984 */ /* 0x000ee20000000800 */
[----:B------:R-:W-:-:S02]  /*1d90*/  LEA R14, R14, UR6, 0x2 ;  /* 0x000000060e0e7c11 */ /* 0x000fc4000f8e10ff */
[----:B------:R-:W-:Y:S01]  /*1da0*/  LOP3.LUT R16, R3, 0x1f, R16, 0xf8, !PT ;  /* 0x0000001f03107812 */ /* 0x000fe200078ef810 */
[----:B0-----:R-:W-:Y:S01]  /*1db0*/  FADD R7, R7, R2 ;  /* 0x0000000207077221 */ /* 0x001fe20000000000 */
[----:B------:R-:W-:Y:S01]  /*1dc0*/  LEA R18, R18, UR6, 0x2 ;  /* 0x0000000612127c11 */ /* 0x000fe2000f8e10ff */
[----:B------:R-:W0:Y:S01]  /*1dd0*/  LDS R15, [R14] ;  /* 0x000000000e0f7984 */ /* 0x000e220000000800 */
[----:B------:R-:W-:Y:S01]  /*1de0*/  LEA R16, R16, UR6, 0x2 ;  /* 0x0000000610107c11 */ /* 0x000fe2000f8e10ff */
[----:B-1----:R-:W-:Y:S01]  /*1df0*/  FADD R6, R7, R6 ;  /* 0x0000000607067221 */ /* 0x002fe20000000000 */
[----:B------:R-:W1:Y:S01]  /*1e00*/  LDC.64 R2, c[0x0][0x3a8] ;  /* 0x0000ea00ff027b82 */ /* 0x000e620000000a00 */
[----:B------:R-:W1:Y:S02]  /*1e10*/  LDS R7, [R18] ;  /* 0x0000000012077984 */ /* 0x000e640000000800 */
[----:B--2---:R-:W-:Y:S02]  /*1e20*/  FADD R5, R6, R5 ;  /* 0x0000000506057221 */ /* 0x004fe40000000000 */
[----:B------:R-:W2:Y:S02]  /*1e30*/  LDS R16, [R16] ;  /* 0x0000000010107984 */ /* 0x000ea40000000800 */
[----:B----4-:R-:W-:-:S02]  /*1e40*/  FADD R5, R5, R4 ;  /* 0x0000000405057221 */ /* 0x010fc40000000000 */
[----:B------:R-:W4:Y:S02]  /*1e50*/  LDC R4, c[0x0][0x3b0] ;  /* 0x0000ec00ff047b82 */ /* 0x000f240000000800 */
[----:B-----5:R-:W-:-:S04]  /*1e60*/  FADD R5, R5, R8 ;  /* 0x0000000805057221 */ /* 0x020fc80000000000 */
[----:B------:R-:W-:-:S04]  /*1e70*/  FADD R10, R5, R10 ;  /* 0x0000000a050a7221 */ /* 0x000fc80000000000 */
[----:B------:R-:W-:-:S04]  /*1e80*/  FADD R10, R10, R9 ;  /* 0x000000090a0a7221 */ /* 0x000fc80000000000 */
[----:B---3--:R-:W-:-:S04]  /*1e90*/  FADD R11, R10, R11 ;  /* 0x0000000b0a0b7221 */ /* 0x008fc80000000000 */
[----:B------:R-:W-:-:S04]  /*1ea0*/  FADD R12, R11, R12 ;  /* 0x0000000c0b0c7221 */ /* 0x000fc80000000000 */
[----:B------:R-:W-:Y:S01]  /*1eb0*/  FADD R12, R12, R13 ;  /* 0x0000000d0c0c7221 */ /* 0x000fe20000000000 */
[----:B----4-:R-:W-:-:S03]  /*1ec0*/  IMAD R5, R4, UR7, RZ ;  /* 0x0000000704057c24 */ /* 0x010fc6000f8e02ff */
[----:B0-----:R-:W-:Y:S01]  /*1ed0*/  FADD R12, R12, R15 ;  /* 0x0000000f0c0c7221 */ /* 0x001fe20000000000 */
[----:B-1----:R-:W-:-:S04]  /*1ee0*/  IMAD.WIDE R2, R5, 0x4, R2 ;  /* 0x0000000405027825 */ /* 0x002fc800078e0202 */
[----:B------:R-:W-:Y:S01]  /*1ef0*/  FADD R7, R12, R7 ;  /* 0x000000070c077221 */ /* 0x000fe20000000000 */
[----:B------:R-:W-:-:S03]  /*1f00*/  IMAD R5, R0, UR5, RZ ;  /* 0x0000000500057c24 */ /* 0x000fc6000f8e02ff */
[----:B--2---:R-:W-:Y:S01]  /*1f10*/  FADD R7, R7, R16 ;  /* 0x0000001007077221 */ /* 0x004fe20000000000 */
[----:B------:R-:W-:-:S04]  /*1f20*/  IMAD.WIDE R2, R5, 0x4, R2 ;  /* 0x0000000405027825 */ /* 0x000fc800078e0202 */
[----:B------:R-:W-:-:S05]  /*1f30*/  FMUL R7, R7, UR4 ;  /* 0x0000000407077c20 */ /* 0x000fca0008400000 */
[----:B------:R-:W-:Y:S01]  /*1f40*/  REDG.E.ADD.F32.FTZ.RN.STRONG.GPU desc[UR12][R2.64], R7 ;  /* 0x00000007020079a6 */ /* 0x000fe2000c12f30c */
[----:B------:R-:W-:Y:S05]  /*1f50*/  EXIT ;  /* 0x000000000000794d */ /* 0x000fea0003800000 */
.L_x_14:
[----:B------:R-:W-:-:S00]  /*1f60*/  BRA `(.L_x_14) ;  /* 0xfffffffc00fc7947 */ /* 0x000fc0000383ffff */
[----:B------:R-:W-:-:S00]  /*1f70*/  NOP ;  /* 0x0000000000007918 */ /* 0x000fc00000000000 */
        /* <DEDUP_REMOVED lines=8> */
.L_x_18:


//--------------------- .text._Z17syhemvl_special_dIfLi64ELi64ELi1ELi1EEviT_PS0_iS1_iS0_S1_i --------------------------
	.section	.text._Z17syhemvl_special_dIfLi64ELi64ELi1ELi1EEviT_PS0_iS1_iS0_S1_i,"ax",@progbits
	.align	128
        .global         _Z17syhemvl_special_dIfLi64ELi64ELi1ELi1EEviT_PS0_iS1_iS0_S1_i
        .type           _Z17syhemvl_special_dIfLi64ELi64ELi1ELi1EEviT_PS0_iS1_iS0_S1_i,@function
        .size           _Z17syhemvl_special_dIfLi64ELi64ELi1ELi1EEviT_PS0_iS1_iS0_S1_i,(.L_x_19 - _Z17syhemvl_special_dIfLi64ELi64ELi1ELi1EEviT_PS0_iS1_iS0_S1_i)
        .other          _Z17syhemvl_special_dIfLi64ELi64ELi1ELi1EEviT_PS0_iS1_iS0_S1_i,@"STO_CUDA_ENTRY STV_DEFAULT"
_Z17syhemvl_special_dIfLi64ELi64ELi1ELi1EEviT_PS0_iS1_iS0_S1_i:
.text._Z17syhemvl_special_dIfLi64ELi64ELi1ELi1EEviT_PS0_iS1_iS0_S1_i:
[----:B------:R-:W-:Y:S01]  /*0000*/  LDC R1, c[0x0][0x37c] ;  /* 0x0000df00ff017b82 */ /* 0x000fe20000000800 */
[----:B------:R-:W0:Y:S01]  /*0010*/  S2R R0, SR_TID.Y ;  /* 0x0000000000007919 */ /* 0x000e220000002200 */
[----:B------:R-:W1:Y:S01]  /*0020*/  LDCU UR7, c[0x0][0x390] ;  /* 0x00007200ff0777ac */ /* 0x000e620008000800 */
[----:B------:R-:W2:Y:S01]  /*0030*/  S2R R5, SR_CTAID.X ;  /* 0x0000000000057919 */ /* 0x000ea20000002500 */
[----:B------:R-:W3:Y:S01]  /*0040*/  LDCU.64 UR4, c[0x0][0x388] ;  /* 0x00007100ff0477ac */ /* 0x000ee20008000a00 */
[----:B------:R-:W4:Y:S01]  /*0050*/  S2R R3, SR_TID.X ;  /* 0x0000000000037919 */ /* 0x000f220000002100 */
[----:B------:R-:W5:Y:S01]  /*0060*/  LDCU.64 UR8, c[0x0][0x358] ;  /* 0x00006b00ff0877ac */ /* 0x000f620008000a00 */
[----:B0-----:R-:W-:Y:S02]  /*0070*/  ISETP.NE.AND P0, PT, R0, RZ, PT ;  /* 0x000000ff0000720c */ /* 0x001fe40003f05270 */
[----:B--2---:R-:W-:-:S05]  /*0080*/  SHF.L.U32 R5, R5, 0x6, RZ ;  /* 0x0000000605057819 */ /* 0x004fca00000006ff */
[----:B-1----:R-:W-:-:S06]  /*0090*/  IMAD R2, R5, UR7, R5 ;  /* 0x0000000705027c24 */ /* 0x002fcc000f8e0205 */
[----:B------:R-:W4:Y:S08]  /*00a0*/  @!P0 LDC.64 R8, c[0x0][0x3a0] ;  /* 0x0000e800ff088b82 */ /* 0x000f300000000a00 */
[----:B------:R-:W0:Y:S01]  /*00b0*/  @!P0 LDC.64 R12, c[0x0][0x398] ;  /* 0x0000e600ff0c8b82 */ /* 0x000e220000000a00 */
[-C--:B----4-:R-:W-:Y:S02]  /*00c0*/  @!P0 IMAD R7, R3, R8.reuse, RZ ;  /* 0x0000000803078224 */ /* 0x090fe400078e02ff */
[----:B------:R-:W-:-:S03]  /*00d0*/  @!P0 IMAD R8, R5, R8, RZ ;  /* 0x0000000805088224 */ /* 0x000fc600078e02ff */
[----:B------:R-:W-:Y:S02]  /*00e0*/  @!P0 SHF.R.S32.HI R11, RZ, 0x1f, R7 ;  /* 0x0000001fff0b8819 */ /* 0x000fe40000011407 */
[----:B------:R-:W-:Y:S01]  /*00f0*/  @!P0 IADD3 R4, P1, PT, R8, R7, RZ ;  /* 0x0000000708048210 */ /* 0x000fe20007f3e0ff */
[----:B------:R-:W-:-:S03]  /*0100*/  IMAD R7, R0, UR7, R3 ;  /* 0x0000000700077c24 */ /* 0x000fc6000f8e0203 */
[----:B------:R-:W-:Y:S02]  /*0110*/  @!P0 LEA.HI.X.SX32 R11, R8, R11, 0x1, P1 ;  /* 0x0000000b080b8211 */ /* 0x000fe400008f0eff */
[----:B0-----:R-:W-:-:S04]  /*0120*/  @!P0 LEA R10, P1, R4, R12, 0x2 ;  /* 0x0000000c040a8211 */ /* 0x001fc800078210ff */
[----:B------:R-:W-:Y:S02]  /*0130*/  @!P0 LEA.HI.X R11, R4, R13, R11, 0x2, P1 ;  /* 0x0000000d040b8211 */ /* 0x000fe400008f140b */
[----:B------:R-:W-:Y:S02]  /*0140*/  SHF.R.S32.HI R13, RZ, 0x1f, R7 ;  /* 0x0000001fff0d7819 */ /* 0x000fe40000011407 */
[C---:B------:R-:W-:Y:S01]  /*0150*/  IADD3 R7, P1, PT, R2.reuse, R7, RZ ;  /* 0x0000000702077210 */ /* 0x040fe20007f3e0ff */
[----:B-----5:R-:W2:Y:S03]  /*0160*/  @!P0 LDG.E R8, desc[UR8][R10.64] ;  /* 0x000000080a088981 */ /* 0x020ea6000c1e1900 */
[----:B------:R-:W-:Y:S02]  /*0170*/  LEA.HI.X.SX32 R2, R2, R13, 0x1, P1 ;  /* 0x0000000d02027211 */ /* 0x000fe400008f0eff */
[----:B---3--:R-:W-:-:S02]  /*0180*/  LEA R6, P1, R7, UR4, 0x2 ;  /* 0x0000000407067c11 */ /* 0x008fc4000f8210ff */
[----:B------:R-:W-:Y:S02]  /*0190*/  MOV R17, UR7 ;  /* 0x0000000700117c02 */ /* 0x000fe40008000f00 */
[----:B------:R-:W-:Y:S02]  /*01a0*/  MOV R19, UR7 ;  /* 0x0000000700137c02 */ /* 0x000fe40008000f00 */
[----:B------:R-:W-:Y:S01]  /*01b0*/  MOV R23, UR7 ;  /* 0x0000000700177c02 */ /* 0x000fe20008000f00 */
[----:B------:R-:W-:Y:S01]  /*01c0*/  IMAD.U32 R25, RZ, RZ, UR7 ;  /* 0x00000007ff197e24 */ /* 0x000fe2000f8e00ff */
[----:B------:R-:W-:Y:S01]  /*01d0*/  LEA.HI.X R7, R7, UR5, R2, 0x2, P1 ;  /* 0x0000000507077c11 */ /* 0x000fe200088f1402 */
[----:B------:R-:W-:Y:S01]  /*01e0*/  IMAD R0, R0, 0x40, R3 ;  /* 0x0000004000007824 */ /* 0x000fe200078e0203 */
[----:B------:R-:W-:Y:S01]  /*01f0*/  MOV R13, UR7 ;  /* 0x00000007000d7c02 */ /* 0x000fe20008000f00 */
[----:B------:R-:W0:Y:S02]  /*0200*/  LDCU UR4, c[0x0][0x3b0] ;  /* 0x00007600ff0477ac */ /* 0x000e240008000800 */
[----:B------:R1:W3:Y:S02]  /*0210*/  LDG.E R14, desc[UR8][R6.64] ;  /* 0x00000008060e7981 */ /* 0x0002e4000c1e1900 */
[----:B------:R-:W-:-:S05]  /*0220*/  IMAD.WIDE R12, R13, 0x4, R6 ;  /* 0x000000040d0c7825 */ /* 0x000fca00078e0206 */
[----:B------:R-:W4:Y:S01]  /*0230*/  LDG.E R20, desc[UR8][R12.64] ;  /* 0x000000080c147981 */ /* 0x000f22000c1e1900 */
[----:B------:R-:W-:-:S05]  /*0240*/  IMAD.WIDE R16, R17, 0x4, R12 ;  /* 0x0000000411107825 */ /* 0x000fca00078e020c */
[----:B------:R5:W4:Y:S01]  /*0250*/  LDG.E R26, desc[UR8][R16.64] ;  /* 0x00000008101a7981 */ /* 0x000b22000c1e1900 */
[----:B------:R-:W-:Y:S01]  /*0260*/  IMAD.WIDE R18, R19, 0x4, R16 ;  /* 0x0000000413127825 */ /* 0x000fe200078e0210 */
[----:B-1----:R-:W-:-:S04]  /*0270*/  MOV R7, UR7 ;  /* 0x0000000700077c02 */ /* 0x002fc80008000f00 */
[----:B------:R-:W4:Y:S01]  /*0280*/  LDG.E R28, desc[UR8][R18.64] ;  /* 0x00000008121c7981 */ /* 0x000f22000c1e1900 */
[----:B------:R-:W-:-:S05]  /*0290*/  IMAD.WIDE R22, R23, 0x4, R18 ;  /* 0x0000000417167825 */ /* 0x000fca00078e0212 */
[----:B------:R1:W4:Y:S01]  /*02a0*/  LDG.E R11, desc[UR8][R22.64] ;  /* 0x00000008160b7981 */ /* 0x000322000c1e1900 */
[----:B------:R-:W-:Y:S01]  /*02b0*/  IMAD.WIDE R24, R25, 0x4, R22 ;  /* 0x0000000419187825 */ /* 0x000fe200078e0216 */
[----:B-----5:R-:W-:-:S04]  /*02c0*/  MOV R17, UR7 ;  /* 0x0000000700117c02 */ /* 0x020fc80008000f00 */
[----:B------:R-:W5:Y:S01]  /*02d0*/  LDG.E R13, desc[UR8][R24.64] ;  /* 0x00000008180d7981 */ /* 0x000f62000c1e1900 */
[----:B-1----:R-:W-:Y:S01]  /*02e0*/  IMAD.WIDE R22, R7, 0x4, R24 ;  /* 0x0000000407167825 */ /* 0x002fe200078e0218 */
[----:B------:R-:W-:-:S04]  /*02f0*/  MOV R19, UR7 ;  /* 0x0000000700137c02 */ /* 0x000fc80008000f00 */
[----:B------:R1:W5:Y:S01]  /*0300*/  LDG.E R15, desc[UR8][R22.64] ;  /* 0x00000008160f7981 */ /* 0x000362000c1e1900 */
[----:B------:R-:W-:-:S05]  /*0310*/  IMAD.WIDE R16, R17, 0x4, R22 ;  /* 0x0000000411107825 */ /* 0x000fca00078e0216 */
[----:B------:R-:W5:Y:S01]  /*0320*/  LDG.E R29, desc[UR8][R16.64] ;  /* 0x00000008101d7981 */ /* 0x000f62000c1e1900 */
[----:B------:R-:W-:-:S05]  /*0330*/  IMAD.WIDE R6, R7, 0x4, R16 ;  /* 0x0000000407067825 */ /* 0x000fca00078e0210 */
[----:B------:R0:W5:Y:S01]  /*0340*/  LDG.E R27, desc[UR8][R6.64] ;  /* 0x00000008061b7981 */ /* 0x000162000c1e1900 */
[----:B-1----:R-:W-:Y:S01]  /*0350*/  MOV R23, UR7 ;  /* 0x0000000700177c02 */ /* 0x002fe20008000f00 */
[----:B0-----:R-:W-:-:S05]  /*0360*/  IMAD.WIDE R6, R19, 0x4, R6 ;  /* 0x0000000413067825 */ /* 0x001fca00078e0206 */
[----:B------:R-:W5:Y:S01]  /*0370*/  LDG.E R25, desc[UR8][R6.64] ;  /* 0x0000000806197981 */ /* 0x000f62000c1e1900 */
[----:B------:R-:W-:-:S05]  /*0380*/  IMAD.WIDE R18, R19, 0x4, R6 ;  /* 0x0000000413127825 */ /* 0x000fca00078e0206 */
[----:B------:R0:W5:Y:S02]  /*0390*/  LDG.E R21, desc[UR8][R18.64] ;  /* 0x0000000812157981 */ /* 0x000164000c1e1900 */
[----:B0-----:R-:W-:-:S04]  /*03a0*/  IMAD.WIDE R18, R23, 0x4, R18 ;  /* 0x0000000417127825 */ /* 0x001fc800078e0212 */
[----:B------:R-:W-:Y:S01]  /*03b0*/  IMAD.U32 R2, RZ, RZ, UR7 ;  /* 0x00000007ff027e24 */ /* 0x000fe2000f8e00ff */
[----:B------:R-:W5:Y:S01]  /*03c0*/  LDG.E R17, desc[UR8][R18.64] ;  /* 0x0000000812117981 */ /* 0x000f62000c1e1900 */
[----:B------:R-:W-:-:S05]  /*03d0*/  IMAD.WIDE R22, R23, 0x4, R18 ;  /* 0x0000000417167825 */ /* 0x000fca00078e0212 */
[----:B------:R0:W5:Y:S01]  /*03e0*/  LDG.E R24, desc[UR8][R22.64] ;  /* 0x0000000816187981 */ /* 0x000162000c1e1900 */
[----:B------:R-:W-:-:S05]  /*03f0*/  IMAD.WIDE R6, R2, 0x4, R22 ;  /* 0x0000000402067825 */ /* 0x000fca00078e0216 */
[----:B------:R-:W5:Y:S01]  /*0400*/  LDG.E R16, desc[UR8][R6.64] ;  /* 0x0000000806107981 */ /* 0x000f62000c1e1900 */
[----:B------:R-:W-:Y:S02]  /*0410*/  MOV R12, UR7 ;  /* 0x00000007000c7c02 */ /* 0x000fe40008000f00 */
[----:B------:R-:W-:Y:S01]  /*0420*/  MOV R4, 0x400 ;  /* 0x0000040000047802 */ /* 0x000fe20000000f00 */
[----:B------:R-:W1:Y:S01]  /*0430*/  S2R R2, SR_CgaCtaId ;  /* 0x0000000000027919 */ /* 0x000e620000008800 */
[----:B0-----:R-:W-:Y:S01]  /*0440*/  MOV R23, UR7 ;  /* 0x0000000700177c02 */ /* 0x001fe20008000f00 */
[----:B------:R-:W-:Y:S01]  /*0450*/  IMAD.WIDE R18, R12, 0x4, R6 ;  /* 0x000000040c127825 */ /* 0x000fe200078e0206 */
[----:B------:R-:W-:-:S03]  /*0460*/  @!P0 IADD3 R10, PT, PT, R4, 0x4000, RZ ;  /* 0x00004000040a8810 */ /* 0x000fc60007ffe0ff */
[----:B------:R-:W-:-:S05]  /*0470*/  IMAD.WIDE R22, R23, 0x4, R18 ;  /* 0x0000000417167825 */ /* 0x000fca00078e0212 */
[----:B------:R0:W5:Y:S02]  /*0480*/  LDG.E R6, desc[UR8][R22.64] ;  /* 0x0000000816067981 */ /* 0x000164000c1e1900 */
[----:B0-----:R-:W-:Y:S01]  /*0490*/  IMAD.WIDE R22, R12, 0x4, R22 ;  /* 0x000000040c167825 */ /* 0x001fe200078e0216 */
[C---:B-1----:R-:W-:Y:S02]  /*04a0*/  @!P0 LEA R10, R2.reuse, R10, 0x18 ;  /* 0x0000000a020a8211 */ /* 0x042fe400078ec0ff */
[----:B------:R-:W-:Y:S02]  /*04b0*/  LEA R7, R2, R4, 0x18 ;  /* 0x0000000402077211 */ /* 0x000fe400078ec0ff */
[----:B------:R-:W-:Y:S01]  /*04c0*/  @!P0 LEA R10, R3, R10, 0x2 ;  /* 0x0000000a030a8211 */ /* 0x000fe200078e10ff */
[----:B------:R0:W5:Y:S01]  /*04d0*/  LDG.E R4, desc[UR8][R18.64] ;  /* 0x0000000812047981 */ /* 0x000162000c1e1900 */
[----:B------:R-:W-:Y:S01]  /*04e0*/  LEA R7, R0, R7, 0x2 ;  /* 0x0000000700077211 */ /* 0x000fe200078e10ff */
[----:B0-----:R-:W-:-:S02]  /*04f0*/  IMAD.WIDE R18, R12, 0x4, R22 ;  /* 0x000000040c127825 */ /* 0x001fc400078e0216 */
[----:B--2---:R0:W-:Y:S04]  /*0500*/  @!P0 STS [R10], R8 ;  /* 0x000000080a008388 */ /* 0x0041e80000000800 */
[----:B0-----:R0:W2:Y:S04]  /*0510*/  LDG.E R10, desc[UR8][R18.64] ;  /* 0x00000008120a7981 */ /* 0x0010a8000c1e1900 */
[----:B------:R1:W2:Y:S04]  /*0520*/  LDG.E R8, desc[UR8][R22.64] ;  /* 0x0000000816087981 */ /* 0x0002a8000c1e1900 */
[----:B---3--:R3:W-:Y:S01]  /*0530*/  STS [R7], R14 ;  /* 0x0000000e07007388 */ /* 0x0087e20000000800 */
[----:B0-----:R-:W-:-:S03]  /*0540*/  IMAD.WIDE R18, R12, 0x4, R18 ;  /* 0x000000040c127825 */ /* 0x001fc600078e0212 */
[----:B----4-:R0:W-:Y:S01]  /*0550*/  STS [R7+0x100], R20 ;  /* 0x0001001407007388 */ /* 0x0101e20000000800 */
[----:B---3--:R-:W-:-:S03]  /*0560*/  MOV R14, UR7 ;  /* 0x00000007000e7c02 */ /* 0x008fc60008000f00 */
[----:B------:R-:W3:Y:S02]  /*0570*/  LDG.E R12, desc[UR8][R18.64] ;  /* 0x00000008120c7981 */ /* 0x000ee4000c1e1900 */
[----:B-1----:R-:W-:Y:S01]  /*0580*/  IMAD.WIDE R22, R14, 0x4, R18 ;  /* 0x000000040e167825 */ /* 0x002fe200078e0212 */
[----:B0-----:R-:W-:Y:S01]  /*0590*/  MOV R20, UR7 ;  /* 0x0000000700147c02 */ /* 0x001fe20008000f00 */
[----:B------:R0:W-:Y:S04]  /*05a0*/  STS [R7+0x200], R26 ;  /* 0x0002001a07007388 */ /* 0x0001e80000000800 */
[----:B------:R1:W4:Y:S01]  /*05b0*/  LDG.E R14, desc[UR8][R22.64] ;  /* 0x00000008160e7981 */ /* 0x000322000c1e1900 */
[----:B0-----:R-:W-:Y:S01]  /*05c0*/  MOV R26, UR7 ;  /* 0x00000007001a7c02 */ /* 0x001fe20008000f00 */
[----:B-1----:R-:W-:-:S02]  /*05d0*/  IMAD.WIDE R22, R20, 0x4, R22 ;  /* 0x0000000414167825 */ /* 0x002fc400078e0216 */
[----:B------:R0:W-:Y:S04]  /*05e0*/  STS [R7+0x400], R11 ;  /* 0x0004000b07007388 */ /* 0x0001e80000000800 */
[----:B------:R-:W4:Y:S01]  /*05f0*/  LDG.E R20, desc[UR8][R22.64] ;  /* 0x0000000816147981 */ /* 0x000f22000c1e1900 */
[----:B------:R-:W-:Y:S01]  /*0600*/  IMAD.WIDE R18, R26, 0x4, R22 ;  /* 0x000000041a127825 */ /* 0x000fe200078e0216 */
[----:B0-----:R-:W-:-:S04]  /*0610*/  MOV R11, UR7 ;  /* 0x00000007000b7c02 */ /* 0x001fc80008000f00 */
[----:B------:R0:W4:Y:S02]  /*0620*/  LDG.E R26, desc[UR8][R18.64] ;  /* 0x00000008121a7981 */ /* 0x000124000c1e1900 */
[C---:B0-----:R-:W-:Y:S02]  /*0630*/  IMAD.WIDE R18, R11.reuse, 0x4, R18 ;  /* 0x000000040b127825 */ /* 0x041fe400078e0212 */
[----:B-----5:R0:W-:Y:S02]  /*0640*/  STS [R7+0x500], R13 ;  /* 0x0005000d07007388 */ /* 0x0201e40000000800 */
[----:B------:R-:W-:Y:S02]  /*0650*/  IMAD.WIDE R22, R11, 0x4, R18 ;  /* 0x000000040b167825 */ /* 0x000fe400078e0212 */
[----:B------:R1:W-:Y:S02]  /*0660*/  STS [R7+0x600], R15 ;  /* 0x0006000f07007388 */ /* 0x0003e40000000800 */
[----:B0-----:R-:W-:-:S02]  /*0670*/  IMAD.U32 R13, RZ, RZ, UR7 ;  /* 0x00000007ff0d7e24 */ /* 0x001fc4000f8e00ff */
[----:B------:R0:W5:Y:S01]  /*0680*/  LDG.E R11, desc[UR8][R22.64] ;  /* 0x00000008160b7981 */ /* 0x000162000c1e1900 */
[----:B-1----:R-:W-:-:S03]  /*0690*/  MOV R15, UR7 ;  /* 0x00000007000f7c02 */ /* 0x002fc60008000f00 */
[----:B------:R1:W-:Y:S01]  /*06a0*/  STS [R7+0x300], R28 ;  /* 0x0003001c07007388 */ /* 0x0003e20000000800 */
[----:B0-----:R-:W-:-:S03]  /*06b0*/  IMAD.WIDE R22, R13, 0x4, R22 ;  /* 0x000000040d167825 */ /* 0x001fc600078e0216 */
[----:B------:R0:W-:Y:S04]  /*06c0*/  STS [R7+0x800], R27 ;  /* 0x0008001b07007388 */ /* 0x0001e80000000800 */
[----:B------:R0:W-:Y:S04]  /*06d0*/  STS [R7+0x700], R29 ;  /* 0x0007001d07007388 */ /* 0x0001e80000000800 */
[----:B-1----:R1:W5:Y:S01]  /*06e0*/  LDG.E R28, desc[UR8][R18.64] ;  /* 0x00000008121c7981 */ /* 0x002362000c1e1900 */
[----:B0-----:R-:W-:-:S03]  /*06f0*/  MOV R27, UR7 ;  /* 0x00000007001b7c02 */ /* 0x001fc60008000f00 */
[----:B------:R-:W5:Y:S01]  /*0700*/  LDG.E R13, desc[UR8][R22.64] ;  /* 0x00000008160d7981 */ /* 0x000f62000c1e1900 */
[----:B-1----:R-:W-:Y:S01]  /*0710*/  IMAD.WIDE R18, R15, 0x4, R22 ;  /* 0x000000040f127825 */ /* 0x002fe200078e0216 */
[----:B------:R-:W-:-:S04]  /*0720*/  MOV R29, UR7 ;  /* 0x00000007001d7c02 */ /* 0x000fc80008000f00 */
[----:B------:R0:W5:Y:S02]  /*0730*/  LDG.E R15, desc[UR8][R18.64] ;  /* 0x00000008120f7981 */ /* 0x000164000c1e1900 */
[----:B0-----:R-:W-:-:S04]  /*0740*/  IMAD.WIDE R18, R27, 0x4, R18 ;  /* 0x000000041b127825 */ /* 0x001fc800078e0212 */
[C---:B------:R-:W-:Y:S01]  /*0750*/  IMAD.WIDE R22, R29.reuse, 0x4, R18 ;  /* 0x000000041d167825 */ /* 0x040fe200078e0212 */
[----:B------:R0:W-:Y:S04]  /*0760*/  STS [R7+0x900], R25 ;  /* 0x0009001907007388 */ /* 0x0001e80000000800 */
[----:B------:R1:W5:Y:S01]  /*0770*/  LDG.E R27, desc[UR8][R22.64] ;  /* 0x00000008161b7981 */ /* 0x000362000c1e1900 */
[----:B0-----:R-:W-:Y:S01]  /*0780*/  MOV R25, UR7 ;  /* 0x0000000700197c02 */ /* 0x001fe20008000f00 */
[----:B-1----:R-:W-:Y:S02]  /*0790*/  IMAD.WIDE R22, R29, 0x4, R22 ;  /* 0x000000041d167825 */ /* 0x002fe400078e0216 */
[----:B------:R0:W-:Y:S04]  /*07a0*/  STS [R7+0xa00], R21 ;  /* 0x000a001507007388 */ /* 0x0001e80000000800 */
[----:B------:R1:W-:Y:S04]  /*07b0*/  STS [R7+0xc00], R24 ;  /* 0x000c001807007388 */ /* 0x0003e80000000800 */
[----:B------:R-:W5:Y:S04]  /*07c0*/  LDG.E R29, desc[UR8][R22.64] ;  /* 0x00000008161d7981 */ /* 0x000f68000c1e1900 */
[----:B0-----:R0:W5:Y:S01]  /*07d0*/  LDG.E R21, desc[UR8][R18.64] ;  /* 0x0000000812157981 */ /* 0x001162000c1e1900 */
[----:B-1----:R-:W-:-:S05]  /*07e0*/  IMAD.WIDE R24, R25, 0x4, R22 ;  /* 0x0000000419187825 */ /* 0x002fca00078e0216 */
[----:B------:R1:W5:Y:S01]  /*07f0*/  LDG.E R22, desc[UR8][R24.64] ;  /* 0x0000000818167981 */ /* 0x000362000c1e1900 */
[----:B0-----:R-:W-:-:S05]  /*0800*/  MOV R19, UR7 ;  /* 0x0000000700137c02 */ /* 0x001fca0008000f00 */
[----:B------:R-:W-:Y:S01]  /*0810*/  IMAD.WIDE R18, R19, 0x4, R24 ;  /* 0x0000000413127825 */ /* 0x000fe200078e0218 */
[----:B------:R-:W-:Y:S03]  /*0820*/  STS [R7+0xb00], R17 ;  /* 0x000b001107007388 */ /* 0x000fe60000000800 */
[----:B-1----:R-:W-:Y:S01]  /*0830*/  IMAD.U32 R25, RZ, RZ, UR7 ;  /* 0x00000007ff197e24 */ /* 0x002fe2000f8e00ff */
[----:B------:R0:W-:Y:S03]  /*0840*/  STS [R7+0xd00], R16 ;  /* 0x000d001007007388 */ /* 0x0001e60000000800 */
[----:B0-----:R-:W-:Y:S02]  /*0850*/  IMAD.WIDE R16, R25, 0x4, R18 ;  /* 0x0000000419107825 */ /* 0x001fe400078e0212 */
[----:B------:R-:W5:Y:S04]  /*0860*/  LDG.E R18, desc[UR8][R18.64] ;  /* 0x0000000812127981 */ /* 0x000f68000c1e1900 */
[----:B------:R-:W5:Y:S01]  /*0870*/  LDG.E R19, desc[UR8][R16.64] ;  /* 0x0000000810137981 */ /* 0x000f62000c1e1900 */
[----:B------:R-:W-:-:S02]  /*0880*/  IMAD R23, R5, UR4, RZ ;  /* 0x0000000405177c24 */ /* 0x000fc4000f8e02ff */
[C---:B------:R-:W-:Y:S01]  /*0890*/  IMAD R5, R3.reuse, UR4, RZ ;  /* 0x0000000403057c24 */ /* 0x040fe2000f8e02ff */
[----:B------:R-:W-:Y:S01]  /*08a0*/  ISETP.GE.U32.AND P1, PT, R3, 0x20, PT ;  /* 0x000000200300780c */ /* 0x000fe20003f26070 */
[----:B------:R-:W0:Y:S03]  /*08b0*/  LDCU.64 UR4, c[0x0][0x3a8] ;  /* 0x00007500ff0477ac */ /* 0x000e260008000a00 */
[----:B------:R-:W-:Y:S02]  /*08c0*/  SHF.R.S32.HI R24, RZ, 0x1f, R5 ;  /* 0x0000001fff187819 */ /* 0x000fe40000011405 */
[C---:B------:R-:W-:Y:S01]  /*08d0*/  IADD3 R5, P2, PT, R23.reuse, R5, RZ ;  /* 0x0000000517057210 */ /* 0x040fe20007f5e0ff */
[----:B------:R-:W1:Y:S03]  /*08e0*/  S2R R3, SR_TID.Y ;  /* 0x0000000000037919 */ /* 0x000e660000002200 */
[----:B------:R-:W-:-:S02]  /*08f0*/  LEA.HI.X.SX32 R23, R23, R24, 0x1, P2 ;  /* 0x0000001817177211 */ /* 0x000fc400010f0eff */
[----:B------:R-:W1:Y:S01]  /*0900*/  S2R R24, SR_TID.X ;  /* 0x0000000000187919 */ /* 0x000e620000002100 */
[----:B------:R0:W-:Y:S02]  /*0910*/  STS [R7+0xe00], R4 ;  /* 0x000e000407007388 */ /* 0x0001e40000000800 */
[----:B0-----:R-:W-:-:S04]  /*0920*/  LEA R4, P2, R5, UR4, 0x2 ;  /* 0x0000000405047c11 */ /* 0x001fc8000f8410ff */
[----:B------:R-:W-:Y:S02]  /*0930*/  LEA.HI.X R5, R5, UR5, R23, 0x2, P2 ;  /* 0x0000000505057c11 */ /* 0x000fe400090f1417 */
[----:B------:R-:W-:Y:S01]  /*0940*/  MOV R23, 0x400 ;  /* 0x0000040000177802 */ /* 0x000fe20000000f00 */
[----:B------:R1:W-:Y:S01]  /*0950*/  STS [R7+0xf00], R6 ;  /* 0x000f000607007388 */ /* 0x0003e20000000800 */
[----:B------:R-:W-:Y:S02]  /*0960*/  BSSY.RECONVERGENT B0, `(.L_x_15) ;  /* 0x00000b7000007945 */ /* 0x000fe40003800200 */
[----:B------:R-:W-:Y:S02]  /*0970*/  LEA R25, R2, R23, 0x18 ;  /* 0x0000001702197211 */ /* 0x000fe400078ec0ff */
[CC--:B-1----:R-:W-:Y:S02]  /*0980*/  LEA R6, R24.reuse, R3.reuse, 0x6 ;  /* 0x0000000318067211 */ /* 0x0c2fe400078e30ff */
[----:B------:R-:W-:-:S02]  /*0990*/  ISETP.GE.U32.AND P2, PT, R24, R3, PT ;  /* 0x000000031800720c */ /* 0x000fc40003f46070 */
[----:B------:R-:W-:Y:S01]  /*09a0*/  LEA R6, R6, R25, 0x2 ;  /* 0x0000001906067211 */ /* 0x000fe200078e10ff */
[----:B--2---:R0:W-:Y:S04]  /*09b0*/  STS [R7+0x1100], R10 ;  /* 0x0011000a07007388 */ /* 0x0041e80000000800 */
[----:B------:R0:W-:Y:S04]  /*09c0*/  STS [R7+0x1000], R8 ;  /* 0x0010000807007388 */ /* 0x0001e80000000800 */
[----:B---3--:R0:W-:Y:S04]  /*09d0*/  STS [R7+0x1200], R12 ;  /* 0x0012000c07007388 */ /* 0x0081e80000000800 */
[----:B----4-:R0:W-:Y:S04]  /*09e0*/  STS [R7+0x1300], R14 ;  /* 0x0013000e07007388 */ /* 0x0101e80000000800 */
[----:B------:R0:W-:Y:S04]  /*09f0*/  STS [R7+0x1400], R20 ;  /* 0x0014001407007388 */ /* 0x0001e80000000800 */
[----:B------:R0:W-:Y:S04]  /*0a00*/  STS [R7+0x1500], R26 ;  /* 0x0015001a07007388 */ /* 0x0001e80000000800 */
[----:B-----5:R0:W-:Y:S04]  /*0a10*/  STS [R7+0x1700], R11 ;  /* 0x0017000b07007388 */ /* 0x0201e80000000800 */
[----:B------:R0:W-:Y:S04]  /*0a20*/  STS [R7+0x1600], R28 ;  /* 0x0016001c07007388 */ /* 0x0001e80000000800 */
[----:B------:R0:W-:Y:S04]  /*0a30*/  STS [R7+0x1800], R13 ;  /* 0x0018000d07007388 */ /* 0x0001e80000000800 */
[----:B------:R0:W-:Y:S04]  /*0a40*/  STS [R7+0x1900], R15 ;  /* 0x0019000f07007388 */ /* 0x0001e80000000800 */
[----:B------:R0:W-:Y:S04]  /*0a50*/  STS [R7+0x1b00], R27 ;  /* 0x001b001b07007388 */ /* 0x0001e80000000800 */
[----:B------:R0:W-:Y:S04]  /*0a60*/  STS [R7+0x1c00], R29 ;  /* 0x001c001d07007388 */ /* 0x0001e80000000800 */
[----:B------:R0:W-:Y:S04]  /*0a70*/  STS [R7+0x1a00], R21 ;  /* 0x001a001507007388 */ /* 0x0001e80000000800 */
[----:B------:R0:W-:Y:S04]  /*0a80*/  STS [R7+0x1d00], R22 ;  /* 0x001d001607007388 */ /* 0x0001e80000000800 */
[----:B------:R0:W-:Y:S04]  /*0a90*/  STS [R7+0x1e00], R18 ;  /* 0x001e001207007388 */ /* 0x0001e80000000800 */
[----:B------:R0:W-:Y:S01]  /*0aa0*/  STS [R7+0x1f00], R19 ;  /* 0x001f001307007388 */ /* 0x0001e20000000800 */
[----:B------:R-:W-:Y:S05]  /*0ab0*/  @!P1 BRA `(.L_x_16) ;  /* 0x0000000800849947 */ /* 0x000fea0003800000 */
[----:B------:R-:W-:Y:S02]  /*0ac0*/  UIMAD UR4, UR7, 0x3, URZ ;  /* 0x00000003070478a4 */ /* 0x000fe4000f8e02ff */
[----:B0-----:R-:W-:Y:S01]  /*0ad0*/  MOV R7, UR7 ;  /* 0x0000000700077c02 */ /* 0x001fe20008000f00 */
[----:B------:R-:W-:Y:S02]  /*0ae0*/  USHF.L.U32 UR5, UR7, 0x1, URZ ;  /* 0x0000000107057899 */ /* 0x000fe400080006ff */
[----:B------:R-:W-:Y:S01]  /*0af0*/  MOV R21, UR7 ;  /* 0x0000000700157c02 */ /* 0x000fe20008000f00 */
[----:B------:R-:W0:Y:S01]  /*0b00*/  LDC R8, c[0x0][0x390] ;  /* 0x0000e400ff087b82 */ /* 0x000e220000000800 */
[----:B------:R-:W-:Y:S01]  /*0b10*/  IMAD.U32 R19, RZ, RZ, UR4 ;  /* 0x00000004ff137e24 */ /* 0x000fe2000f8e00ff */
[----:B------:R-:W-:Y:S01]  /*0b20*/  UIMAD UR4, UR7, 0x5, URZ ;  /* 0x00000005070478a4 */ /* 0x000fe2000f8e02ff */
[----:B------:R-:W-:Y:S01]  /*0b30*/  MOV R29, UR5 ;  /* 0x00000005001d7c02 */ /* 0x000fe20008000f00 */
[----:B------:R-:W-:Y:S01]  /*0b40*/  IMAD.WIDE R16, R7, 0x4, R16 ;  /* 0x0000000407107825 */ /* 0x000fe200078e0210 */
[----:B------:R-:W-:-:S03]  /*0b50*/  USHF.L.U32 UR5, UR7, 0x2, URZ ;  /* 0x0000000207057899 */ /* 0x000fc600080006ff */
[----:B------:R-:W-:Y:S01]  /*0b60*/  MOV R11, UR4 ;  /* 0x00000004000b7c02 */ /* 0x000fe20008000f00 */
[----:B------:R-:W-:Y:S01]  /*0b70*/  UIMAD UR4, UR7, 0x7, URZ ;  /* 0x00000007070478a4 */ /* 0x000fe2000f8e02ff */
[--C-:B------:R-:W-:Y:S01]  /*0b80*/  IMAD.WIDE R20, R21, 0x4, R16.reuse ;  /* 0x0000000415147825 */ /* 0x100fe200078e0210 */
[----:B------:R-:W-:Y:S01]  /*0b90*/  MOV R15, UR5 ;  /* 0x00000005000f7c02 */ /* 0x000fe20008000f00 */
[----:B------:R-:W2:Y:S02]  /*0ba0*/  LDG.E R22, desc[UR8][R16.64] ;  /* 0x0000000810167981 */ /* 0x000ea4000c1e1900 */
[----:B------:R-:W-:Y:S01]  /*0bb0*/  IMAD.WIDE R28, R29, 0x4, R16 ;  /* 0x000000041d1c7825 */ /* 0x000fe200078e0210 */
[----:B------:R-:W-:-:S03]  /*0bc0*/  UIMAD UR5, UR7, 0x6, URZ ;  /* 0x00000006070578a4 */ /* 0x000fc6000f8e02ff */
[--C-:B------:R-:W-:Y:S01]  /*0bd0*/  IMAD.WIDE R18, R19, 0x4, R16.reuse ;  /* 0x0000000413127825 */ /* 0x100fe200078e0210 */
[----:B------:R1:W3:Y:S01]  /*0be0*/  LDG.E R26, desc[UR8][R28.64] ;  /* 0x000000081c1a7981 */ /* 0x0002e2000c1e1900 */
[----:B------:R-:W-:Y:S02]  /*0bf0*/  MOV R7, UR4 ;  /* 0x0000000400077c02 */ /* 0x000fe40008000f00 */
[--C-:B------:R-:W-:Y:S01]  /*0c00*/  IMAD.WIDE R14, R15, 0x4, R16.reuse ;  /* 0x000000040f0e7825 */ /* 0x100fe200078e0210 */
[----:B------:R4:W5:Y:S03]  /*0c10*/  LDG.E R27, desc[UR8][R18.64] ;  /* 0x00000008121b7981 */ /* 0x000966000c1e1900 */
[----:B------:R-:W-:Y:S01]  /*0c20*/  IMAD.WIDE R10, R11, 0x4, R16 ;  /* 0x000000040b0a7825 */ /* 0x000fe200078e0210 */
[----:B------:R-:W5:Y:S01]  /*0c30*/  LDG.E R20, desc[UR8][R20.64] ;  /* 0x0000000814147981 */ /* 0x000f62000c1e1900 */
[----:B-1----:R-:W-:-:S03]  /*0c40*/  MOV R29, UR5 ;  /* 0x00000005001d7c02 */ /* 0x002fc60008000f00 */
[----:B------:R1:W5:Y:S01]  /*0c50*/  LDG.E R13, desc[UR8][R14.64] ;  /* 0x000000080e0d7981 */ /* 0x000362000c1e1900 */
[--C-:B----4-:R-:W-:Y:S01]  /*0c60*/  IMAD.WIDE R18, R7, 0x4, R16.reuse ;  /* 0x0000000407127825 */ /* 0x110fe200078e0210 */
[----:B------:R-:W-:Y:S02]  /*0c70*/  USHF.L.U32 UR5, UR7, 0x3, URZ ;  /* 0x0000000307057899 */ /* 0x000fe400080006ff */
[----:B------:R4:W5:Y:S01]  /*0c80*/  LDG.E R21, desc[UR8][R10.64] ;  /* 0x000000080a157981 */ /* 0x000962000c1e1900 */
[----:B------:R-:W-:Y:S01]  /*0c90*/  UIMAD UR4, UR7, 0x9, URZ ;  /* 0x00000009070478a4 */ /* 0x000fe2000f8e02ff */
[--C-:B------:R-:W-:Y:S02]  /*0ca0*/  IMAD.WIDE R28, R29, 0x4, R16.reuse ;  /* 0x000000041d1c7825 */ /* 0x100fe400078e0210 */
[----:B------:R-:W5:Y:S01]  /*0cb0*/  LDG.E R12, desc[UR8][R18.64] ;  /* 0x00000008120c7981 */ /* 0x000f62000c1e1900 */
[----:B-1----:R-:W-:Y:S02]  /*0cc0*/  MOV R15, UR5 ;  /* 0x00000005000f7c02 */ /* 0x002fe40008000f00 */
[----:B------:R-:W-:Y:S01]  /*0cd0*/  IMAD.U32 R7, RZ, RZ, UR4 ;  /* 0x00000004ff077e24 */ /* 0x000fe2000f8e00ff */
[----:B------:R1:W5:Y:S02]  /*0ce0*/  LDG.E R28, desc[UR8][R28.64] ;  /* 0x000000081c1c7981 */ /* 0x000364000c1e1900 */
[----:B------:R-:W-:-:S04]  /*0cf0*/  IMAD.WIDE R14, R15, 0x4, R16 ;  /* 0x000000040f0e7825 */ /* 0x000fc800078e0210 */
[----:B----4-:R-:W-:Y:S02]  /*0d00*/  IMAD.WIDE R10, R7, 0x4, R16 ;  /* 0x00000004070a7825 */ /* 0x010fe400078e0210 */
[----:B------:R-:W4:Y:S04]  /*0d10*/  LDG.E R15, desc[UR8][R14.64] ;  /* 0x000000080e0f7981 */ /* 0x000f28000c1e1900 */
[----:B------:R0:W4:Y:S01]  /*0d20*/  LDG.E R11, desc[UR8][R10.64] ;  /* 0x000000080a0b7981 */ /* 0x000122000c1e1900 */
[----:B-1----:R-:W-:Y:S01]  /*0d30*/  MOV R29, 0x400 ;  /* 0x00000400001d7802 */ /* 0x002fe20000000f00 */
[----:B0-----:R-:W-:Y:S01]  /*0d40*/  IMAD R19, R8, 0x1d, RZ ;  /* 0x0000001d08137824 */ /* 0x001fe200078e02ff */
[----:B------:R-:W-:Y:S02]  /*0d50*/  UIMAD UR6, UR7, 0xa, URZ ;  /* 0x0000000a070678a4 */ /* 0x000fe4000f8e02ff */
[----:B------:R-:W-:-:S02]  /*0d60*/  LEA R7, R2, R29, 0x18 ;  /* 0x0000001d02077211 */ /* 0x000fc400078ec0ff */
[----:B------:R-:W-:Y:S01]  /*0d70*/  LEA R29, R2, R29, 0x18 ;  /* 0x0000001d021d7211 */ /* 0x000fe200078ec0ff */
[----:B------:R-:W-:Y:S01]  /*0d80*/  UIMAD UR4, UR7, 0xc, URZ ;  /* 0x0000000c070478a4 */ /* 0x000fe2000f8e02ff */
[----:B------:R-:W-:Y:S01]  /*0d90*/  IMAD.WIDE R18, R19, 0x4, R16 ;  /* 0x0000000413127825 */ /* 0x000fe200078e0210 */
[C---:B------:R-:W-:Y:S01]  /*0da0*/  LEA R7, R0.reuse, R7, 0x2 ;  /* 0x0000000700077211 */ /* 0x040fe200078e10ff */
[----:B------:R-:W-:Y:S01]  /*0db0*/  UIMAD UR5, UR7, 0xb, URZ ;  /* 0x0000000b070578a4 */ /* 0x000fe2000f8e02ff */
[----:B------:R-:W-:Y:S02]  /*0dc0*/  LEA R10, R0, R29, 0x2 ;  /* 0x0000001d000a7211 */ /* 0x000fe400078e10ff */
[----:B------:R-:W-:Y:S01]  /*0dd0*/  MOV R29, UR6 ;  /* 0x00000006001d7c02 */ /* 0x000fe20008000f00 */
[----:B------:R0:W4:Y:S02]  /*0de0*/  LDG.E R14, desc[UR8][R18.64] ;  /* 0x00000008120e7981 */ /* 0x000124000c1e1900 */
[----:B0-----:R-:W-:Y:S01]  /*0df0*/  MOV R19, UR4 ;  /* 0x0000000400137c02 */ /* 0x001fe20008000f00 */
[----:B------:R-:W-:-:S04]  /*0e00*/  UIMAD UR4, UR7, 0xd, URZ ;  /* 0x0000000d070478a4 */ /* 0x000fc8000f8e02ff */
[----:B------:R-:W-:-:S06]  /*0e10*/  IMAD.WIDE R18, R19, 0x4, R16 ;  /* 0x0000000413127825 */ /* 0x000fcc00078e0210 */
[----:B------:R-:W4:Y:S04]  /*0e20*/  LDG.E R19, desc[UR8][R18.64] ;  /* 0x0000000812137981 */ /* 0x000f28000c1e1900 */
[----:B--2---:R-:W-:Y:S04]  /*0e30*/  STS [R7+0x2000], R22 ;  /* 0x0020001607007388 */ /* 0x004fe80000000800 */
[----:B---3--:R-:W-:Y:S04]  /*0e40*/  STS [R7+0x2200], R26 ;  /* 0x0022001a07007388 */ /* 0x008fe80000000800 */
[----:B-----5:R0:W-:Y:S04]  /*0e50*/  STS [R7+0x2300], R27 ;  /* 0x0023001b07007388 */ /* 0x0201e80000000800 */
[----:B------:R1:W-:Y:S01]  /*0e60*/  STS [R7+0x2100], R20 ;  /* 0x0021001407007388 */ /* 0x0003e20000000800 */
[----:B0-----:R-:W-:-:S03]  /*0e70*/  IMAD.WIDE R26, R29, 0x4, R16 ;  /* 0x000000041d1a7825 */ /* 0x001fc600078e0210 */
[----:B------:R0:W-:Y:S01]  /*0e80*/  STS [R10+0x2400], R13 ;  /* 0x0024000d0a007388 */ /* 0x0001e20000000800 */
[----:B-1----:R-:W-:Y:S01]  /*0e90*/  MOV R20, UR5 ;  /* 0x0000000500147c02 */ /* 0x002fe20008000f00 */
[----:B------:R-:W-:Y:S02]  /*0ea0*/  UIMAD UR5, UR7, 0xe, URZ ;  /* 0x0000000e070578a4 */ /* 0x000fe4000f8e02ff */
[----:B------:R1:W-:Y:S04]  /*0eb0*/  STS [R10+0x2500], R21 ;  /* 0x002500150a007388 */ /* 0x0003e80000000800 */
[----:B------:R2:W3:Y:S01]  /*0ec0*/  LDG.E R29, desc[UR8][R26.64] ;  /* 0x000000081a1d7981 */ /* 0x0004e2000c1e1900 */
[----:B0-----:R-:W-:Y:S01]  /*0ed0*/  IMAD.U32 R13, RZ, RZ, UR4 ;  /* 0x00000004ff0d7e24 */ /* 0x001fe2000f8e00ff */
[----:B------:R-:W-:Y:S01]  /*0ee0*/  UIMAD UR4, UR7, 0xf, URZ ;  /* 0x0000000f070478a4 */ /* 0x000fe2000f8e02ff */
[----:B-1----:R-:W-:Y:S01]  /*0ef0*/  IMAD.WIDE R20, R20, 0x4, R16 ;  /* 0x0000000414147825 */ /* 0x002fe200078e0210 */
[----:B------:R0:W-:Y:S01]  /*0f00*/  STS [R7+0x2700], R12 ;  /* 0x0027000c07007388 */ /* 0x0001e20000000800 */
[----:B--2---:R-:W-:-:S03]  /*0f10*/  MOV R27, UR5 ;  /* 0x00000005001b7c02 */ /* 0x004fc60008000f00 */
[----:B------:R1:W2:Y:S01]  /*0f20*/  LDG.E R22, desc[UR8][R20.64] ;  /* 0x0000000814167981 */ /* 0x0002a2000c1e1900 */
[----:B------:R-:W-:Y:S01]  /*0f30*/  UIMAD UR5, UR7, 0x11, URZ ;  /* 0x00000011070578a4 */ /* 0x000fe2000f8e02ff */
[--C-:B0-----:R-:W-:Y:S02]  /*0f40*/  IMAD.WIDE R12, R13, 0x4, R16.reuse ;  /* 0x000000040d0c7825 */ /* 0x101fe400078e0210 */
[----:B------:R0:W-:Y:S01]  /*0f50*/  STS [R7+0x2600], R28 ;  /* 0x0026001c07007388 */ /* 0x0001e20000000800 */
[----:B-1----:R-:W-:Y:S01]  /*0f60*/  MOV R21, UR4 ;  /* 0x0000000400157c02 */ /* 0x002fe20008000f00 */
[----:B------:R-:W-:Y:S01]  /*0f70*/  USHF.L.U32 UR4, UR7, 0x4, URZ ;  /* 0x0000000407047899 */ /* 0x000fe200080006ff */
[--C-:B------:R-:W-:Y:S01]  /*0f80*/  IMAD.WIDE R26, R27, 0x4, R16.reuse ;  /* 0x000000041b1a7825 */ /* 0x100fe200078e0210 */
[----:B0-----:R0:W5:Y:S03]  /*0f90*/  LDG.E R28, desc[UR8][R12.64] ;  /* 0x000000080c1c7981 */ /* 0x001166000c1e1900 */
[----:B------:R-:W-:-:S02]  /*0fa0*/  IMAD.WIDE R20, R21, 0x4, R16 ;  /* 0x0000000415147825 */ /* 0x000fc400078e0210 */
[----:B------:R-:W5:Y:S04]  /*0fb0*/  LDG.E R26, desc[UR8][R26.64] ;  /* 0x000000081a1a7981 */ /* 0x000f68000c1e1900 */
[----:B----4-:R-:W-:Y:S01]  /*0fc0*/  STS [R10+0x2800], R15 ;  /* 0x0028000f0a007388 */ /* 0x010fe20000000800 */
[----:B0-----:R-:W-:Y:S02]  /*0fd0*/  MOV R13, UR4 ;  /* 0x00000004000d7c02 */ /* 0x001fe40008000f00 */
[----:B------:R-:W-:Y:S01]  /*0fe0*/  MOV R12, UR5 ;  /* 0x00000005000c7c02 */ /* 0x000fe20008000f00 */
[----:B------:R0:W-:Y:S01]  /*0ff0*/  STS [R10+0x2900], R11 ;  /* 0x0029000b0a007388 */ /* 0x0001e20000000800 */
[----:B------:R-:W-:-:S03]  /*1000*/  UIMAD UR4, UR7, 0x12, URZ ;  /* 0x00000012070478a4 */ /* 0x000fc6000f8e02ff */
[----:B------:R1:W4:Y:S01]  /*1010*/  LDG.E R18, desc[UR8][R20.64] ;  /* 0x0000000814127981 */ /* 0x000322000c1e1900 */
[----:B0-----:R-:W-:-:S04]  /*1020*/  IMAD.WIDE R10, R13, 0x4, R16 ;  /* 0x000000040d0a7825 */ /* 0x001fc800078e0210 */
[----:B------:R-:W-:Y:S01]  /*1030*/  IMAD.WIDE R12, R12, 0x4, R16 ;  /* 0x000000040c0c7825 */ /* 0x000fe200078e0210 */
[----:B------:R-:W4:Y:S01]  /*1040*/  LDG.E R27, desc[UR8][R10.64] ;  /* 0x000000080a1b7981 */ /* 0x000f22000c1e1900 */
[----:B-1----:R-:W-:-:S04]  /*1050*/  MOV R21, UR4 ;  /* 0x0000000400157c02 */ /* 0x002fc80008000f00 */
[----:B------:R0:W4:Y:S01]  /*1060*/  LDG.E R12, desc[UR8][R12.64] ;  /* 0x000000080c0c7981 */ /* 0x000122000c1e1900 */
[----:B------:R-:W-:-:S06]  /*1070*/  IMAD.WIDE R20, R21, 0x4, R16 ;  /* 0x0000000415147825 */ /* 0x000fcc00078e0210 */
[----:B------:R-:W4:Y:S01]  /*1080*/  LDG.E R20, desc[UR8][R20.64] ;  /* 0x0000000814147981 */ /* 0x000f22000c1e1900 */
[----:B------:R-:W-:Y:S02]  /*1090*/  UIMAD UR5, UR7, 0x13, URZ ;  /* 0x00000013070578a4 */ /* 0x000fe4000f8e02ff */
[----:B------:R-:W-:-:S04]  /*10a0*/  UIMAD UR4, UR7, 0x14, URZ ;  /* 0x00000014070478a4 */ /* 0x000fc8000f8e02ff */
[----:B------:R-:W-:Y:S02]  /*10b0*/  IMAD.U32 R15, RZ, RZ, UR5 ;  /* 0x00000005ff0f7e24 */ /* 0x000fe4000f8e00ff */
[----:B0-----:R-:W-:Y:S01]  /*10c0*/  MOV R13, UR4 ;  /* 0x00000004000d7c02 */ /* 0x001fe20008000f00 */
[----:B------:R0:W-:Y:S01]  /*10d0*/  STS [R7+0x3d00], R14 ;  /* 0x003d000e07007388 */ /* 0x0001e20000000800 */
[--C-:B------:R-:W-:Y:S01]  /*10e0*/  IMAD.WIDE R10, R15, 0x4, R16.reuse ;  /* 0x000000040f0a7825 */ /* 0x100fe200078e0210 */
[----:B------:R-:W-:Y:S02]  /*10f0*/  UIMAD UR4, UR7, 0x15, URZ ;  /* 0x00000015070478a4 */ /* 0x000fe4000f8e02ff */
[----:B------:R-:W-:Y:S01]  /*1100*/  UIMAD UR6, UR7, 0x16, URZ ;  /* 0x00000016070678a4 */ /* 0x000fe2000f8e02ff */
[----:B0-----:R-:W-:Y:S01]  /*1110*/  IMAD.WIDE R14, R13, 0x4, R16 ;  /* 0x000000040d0e7825 */ /* 0x001fe200078e0210 */
[----:B------:R-:W-:Y:S01]  /*1120*/  UIMAD UR5, UR7, 0x17, URZ ;  /* 0x00000017070578a4 */ /* 0x000fe2000f8e02ff */
[----:B------:R-:W4:Y:S04]  /*1130*/  LDG.E R13, desc[UR8][R10.64] ;  /* 0x000000080a0d7981 */ /* 0x000f28000c1e1900 */
[----:B------:R0:W4:Y:S04]  /*1140*/  LDG.E R21, desc[UR8][R14.64] ;  /* 0x000000080e157981 */ /* 0x000128000c1e1900 */
[----:B------:R1:W-:Y:S01]  /*1150*/  STS [R7+0x2c00], R19 ;  /* 0x002c001307007388 */ /* 0x0003e20000000800 */
[----:B0-----:R-:W-:Y:S01]  /*1160*/  MOV R15, UR4 ;  /* 0x00000004000f7c02 */ /* 0x001fe20008000f00 */
[----:B------:R-:W-:Y:S01]  /*1170*/  UIMAD UR4, UR7, 0x18, URZ ;  /* 0x00000018070478a4 */ /* 0x000fe2000f8e02ff */
[----:B-1----:R-:W-:-:S03]  /*1180*/  MOV R19, UR5 ;  /* 0x0000000500137c02 */ /* 0x002fc60008000f00 */
[--C-:B------:R-:W-:Y:S01]  /*1190*/  IMAD.WIDE R14, R15, 0x4, R16.reuse ;  /* 0x000000040f0e7825 */ /* 0x100fe200078e0210 */
[----:B------:R-:W-:Y:S01]  /*11a0*/  UIMAD UR5, UR7, 0x1b, URZ ;  /* 0x0000001b070578a4 */ /* 0x000fe2000f8e02ff */
[----:B---3--:R0:W-:Y:S02]  /*11b0*/  STS [R7+0x2a00], R29 ;  /* 0x002a001d07007388 */ /* 0x0081e40000000800 */
[----:B0-----:R-:W-:Y:S02]  /*11c0*/  MOV R29, UR6 ;  /* 0x00000006001d7c02 */ /* 0x001fe40008000f00 */
[----:B--2---:R0:W-:Y:S03]  /*11d0*/  STS [R7+0x2b00], R22 ;  /* 0x002b001607007388 */ /* 0x0041e60000000800 */
[----:B------:R-:W-:Y:S01]  /*11e0*/  IMAD.WIDE R10, R29, 0x4, R16 ;  /* 0x000000041d0a7825 */ /* 0x000fe200078e0210 */
[----:B------:R-:W-:Y:S01]  /*11f0*/  MOV R29, UR4 ;  /* 0x00000004001d7c02 */ /* 0x000fe20008000f00 */
[----:B------:R-:W-:-:S02]  /*1200*/  UIMAD UR4, UR7, 0x19, URZ ;  /* 0x00000019070478a4 */ /* 0x000fc4000f8e02ff */
[----:B------:R-:W-:Y:S01]  /*1210*/  UIMAD UR6, UR7, 0x1a, URZ ;  /* 0x0000001a070678a4 */ /* 0x000fe2000f8e02ff */
[----:B0-----:R0:W2:Y:S04]  /*1220*/  LDG.E R22, desc[UR8][R14.64] ;  /* 0x000000080e167981 */ /* 0x0010a8000c1e1900 */
[----:B-----5:R1:W-:Y:S01]  /*1230*/  STS [R7+0x2d00], R28 ;  /* 0x002d001c07007388 */ /* 0x0203e20000000800 */
[----:B0-----:R-:W-:-:S03]  /*1240*/  IMAD.WIDE R14, R19, 0x4, R16 ;  /* 0x00000004130e7825 */ /* 0x001fc600078e0210 */
[----:B------:R0:W-:Y:S04]  /*1250*/  STS [R7+0x2e00], R26 ;  /* 0x002e001a07007388 */ /* 0x0001e80000000800 */
[----:B-1----:R1:W3:Y:S01]  /*1260*/  LDG.E R28, desc[UR8][R10.64] ;  /* 0x000000080a1c7981 */ /* 0x0022e2000c1e1900 */
[----:B------:R-:W-:-:S03]  /*1270*/  IMAD.U32 R19, RZ, RZ, UR4 ;  /* 0x00000004ff137e24 */ /* 0x000fc6000f8e00ff */
[----:B0-----:R0:W5:Y:S01]  /*1280*/  LDG.E R26, desc[UR8][R14.64] ;  /* 0x000000080e1a7981 */ /* 0x001162000c1e1900 */
[----:B-1----:R-:W-:-:S03]  /*1290*/  IMAD.WIDE R10, R29, 0x4, R16 ;  /* 0x000000041d0a7825 */ /* 0x002fc600078e0210 */
[----:B----4-:R1:W-:Y:S01]  /*12a0*/  STS [R7+0x2f00], R18 ;  /* 0x002f001207007388 */ /* 0x0103e20000000800 */
[----:B0-----:R-:W-:-:S03]  /*12b0*/  MOV R15, UR6 ;  /* 0x00000006000f7c02 */ /* 0x001fc60008000f00 */
[----:B------:R0:W4:Y:S01]  /*12c0*/  LDG.E R29, desc[UR8][R10.64] ;  /* 0x000000080a1d7981 */ /* 0x000122000c1e1900 */
[----:B------:R-:W-:Y:S01]  /*12d0*/  UIMAD UR4, UR7, 0x1c, URZ ;  /* 0x0000001c070478a4 */ /* 0x000fe2000f8e02ff */
[----:B------:R-:W-:Y:S01]  /*12e0*/  IMAD.WIDE R14, R15, 0x4, R16 ;  /* 0x000000040f0e7825 */ /* 0x000fe200078e0210 */
[----:B0-----:R-:W-:-:S03]  /*12f0*/  MOV R11, UR5 ;  /* 0x00000005000b7c02 */ /* 0x001fc60008000f00 */
[--C-:B-1----:R-:W-:Y:S01]  /*1300*/  IMAD.WIDE R18, R19, 0x4, R16.reuse ;  /* 0x0000000413127825 */ /* 0x102fe200078e0210 */
[----:B------:R0:W-:Y:S03]  /*1310*/  STS [R7+0x3100], R12 ;  /* 0x0031000c07007388 */ /* 0x0001e60000000800 */
[----:B------:R-:W-:Y:S01]  /*1320*/  IMAD.WIDE R10, R11, 0x4, R16 ;  /* 0x000000040b0a7825 */ /* 0x000fe200078e0210 */
[----:B------:R1:W-:Y:S04]  /*1330*/  STS [R7+0x3000], R27 ;  /* 0x0030001b07007388 */ /* 0x0003e80000000800 */
[----:B------:R1:W4:Y:S04]  /*1340*/  LDG.E R14, desc[UR8][R14.64] ;  /* 0x000000080e0e7981 */ /* 0x000328000c1e1900 */
[----:B0-----:R0:W4:Y:S04]  /*1350*/  LDG.E R12, desc[UR8][R18.64] ;  /* 0x00000008120c7981 */ /* 0x001128000c1e1900 */
[----:B-1----:R1:W4:Y:S01]  /*1360*/  LDG.E R27, desc[UR8][R10.64] ;  /* 0x000000080a1b7981 */ /* 0x002322000c1e1900 */
[C---:B------:R-:W-:Y:S01]  /*1370*/  IMAD R15, R8.reuse, 0x1f, RZ ;  /* 0x0000001f080f7824 */ /* 0x040fe200078e02ff */
[----:B0-----:R-:W-:Y:S01]  /*1380*/  MOV R19, UR4 ;  /* 0x0000000400137c02 */ /* 0x001fe20008000f00 */
[----:B-1----:R-:W-:-:S04]  /*1390*/  IMAD R11, R8, 0x1e, RZ ;  /* 0x0000001e080b7824 */ /* 0x002fc800078e02ff */
[----:B------:R-:W-:-:S04]  /*13a0*/  IMAD.WIDE R18, R19, 0x4, R16 ;  /* 0x0000000413127825 */ /* 0x000fc800078e0210 */
[--C-:B------:R-:W-:Y:S01]  /*13b0*/  IMAD.WIDE R10, R11, 0x4, R16.reuse ;  /* 0x000000040b0a7825 */ /* 0x100fe200078e0210 */
[----:B------:R0:W-:Y:S03]  /*13c0*/  STS [R7+0x3200], R20 ;  /* 0x0032001407007388 */ /* 0x0001e60000000800 */
[----:B------:R-:W-:Y:S01]  /*13d0*/  IMAD.WIDE R16, R15, 0x4, R16 ;  /* 0x000000040f107825 */ /* 0x000fe200078e0210 */
[----:B------:R-:W4:Y:S05]  /*13e0*/  LDG.E R8, desc[UR8][R18.64] ;  /* 0x0000000812087981 */ /* 0x000f2a000c1e1900 */
[----:B------:R-:W4:Y:S04]  /*13f0*/  LDG.E R16, desc[UR8][R16.64] ;  /* 0x0000000810107981 */ /* 0x000f28000c1e1900 */
[----:B0-----:R-:W4:Y:S04]  /*1400*/  LDG.E R20, desc[UR8][R10.64] ;  /* 0x000000080a147981 */ /* 0x001f28000c1e1900 */
[----:B------:R1:W-:Y:S04]  /*1410*/  STS [R7+0x3300], R13 ;  /* 0x0033000d07007388 */ /* 0x0003e80000000800 */
[----:B------:R1:W-:Y:S04]  /*1420*/  STS [R7+0x3400], R21 ;  /* 0x0034001507007388 */ /* 0x0003e80000000800 */
[----:B--2---:R1:W-:Y:S04]  /*1430*/  STS [R7+0x3500], R22 ;  /* 0x0035001607007388 */ /* 0x0043e80000000800 */
[----:B---3--:R1:W-:Y:S04]  /*1440*/  STS [R7+0x3600], R28 ;  /* 0x0036001c07007388 */ /* 0x0083e80000000800 */
[----:B-----5:R1:W-:Y:S04]  /*1450*/  STS [R7+0x3700], R26 ;  /* 0x0037001a07007388 */ /* 0x0203e80000000800 */
[----:B----4-:R1:W-:Y:S04]  /*1460*/  STS [R7+0x3800], R29 ;  /* 0x0038001d07007388 */ /* 0x0103e80000000800 */
[----:B------:R1:W-:Y:S04]  /*1470*/  STS [R7+0x3a00], R14 ;  /* 0x003a000e07007388 */ /* 0x0003e80000000800 */
[----:B------:R1:W-:Y:S04]  /*1480*/  STS [R7+0x3900], R12 ;  /* 0x0039000c07007388 */ /* 0x0003e80000000800 */
[----:B------:R1:W-:Y:S04]  /*1490*/  STS [R7+0x3b00], R27 ;  /* 0x003b001b07007388 */ /* 0x0003e80000000800 */
[----:B------:R1:W-:Y:S04]  /*14a0*/  STS [R7+0x3c00], R8 ;  /* 0x003c000807007388 */ /* 0x0003e80000000800 */
[----:B------:R1:W-:Y:S04]  /*14b0*/  STS [R7+0x3f00], R16 ;  /* 0x003f001007007388 */ /* 0x0003e80000000800 */
[----:B------:R1:W-:Y:S02]  /*14c0*/  STS [R7+0x3e00], R20 ;  /* 0x003e001407007388 */ /* 0x0003e40000000800 */
.L_x_16:
[----:B------:R-:W-:Y:S05]  /*14d0*/  BSYNC.RECONVERGENT B0 ;  /* 0x0000000000007941 */ /* 0x000fea0003800200 */
.L_x_15:
[----:B01----:R0:W5:Y:S01]  /*14e0*/  @!P0 LDG.E R8, desc[UR8][R4.64] ;  /* 0x0000000804088981 */ /* 0x003162000c1e1900 */
[----:B------:R-:W-:Y:S02]  /*14f0*/  IADD3 R7, PT, PT, R24, -R3, RZ ;  /* 0x8000000318077210 */ /* 0x000fe40007ffe0ff */
[----:B------:R-:W-:Y:S01]  /*1500*/  LEA R25, R0, R25, 0x2 ;  /* 0x0000001900197211 */ /* 0x000fe200078e10ff */
[----:B------:R-:W-:Y:S01]  /*1510*/  BAR.SYNC.DEFER_BLOCKING 0x0 ;  /* 0x0000000000007b1d */ /* 0x000fe20000010000 */
[----:B------:R-:W-:Y:S02]  /*1520*/  ISETP.NE.AND P1, PT, R7, RZ, PT ;  /* 0x000000ff0700720c */ /* 0x000fe40003f25270 */
[----:B------:R-:W-:-:S03]  /*1530*/  IABS R7, R7 ;  /* 0x0000000700077213 */ /* 0x000fc60000000000 */
[----:B------:R-:W1:Y:S04]  /*1540*/  @!P2 LDS R10, [R6] ;  /* 0x00000000060aa984 */ /* 0x000e680000000800 */
[----:B-1----:R-:W-:Y:S01]  /*1550*/  @!P2 STS [R25], R10 ;  /* 0x0000000a1900a388 */ /* 0x002fe20000000800 */
[----:B------:R-:W-:-:S03]  /*1560*/  ISETP.GT.U32.AND P2, PT, R7, 0x1, PT ;  /* 0x000000010700780c */ /* 0x000fc60003f44070 */
[----:B------:R-:W1:Y:S04]  /*1570*/  @!P1 LDS R12, [R6+0x4] ;  /* 0x00000400060c9984 */ /* 0x000e680000000800 */
[----:B-1----:R-:W-:Y:S01]  /*1580*/  @!P1 STS [R25+0x100], R12 ;  /* 0x0001000c19009388 */ /* 0x002fe20000000800 */
[----:B------:R-:W-:-:S05]  /*1590*/  ISETP.GT.U32.AND P1, PT, R7, 0x2, PT ;  /* 0x000000020700780c */ /* 0x000fca0003f24070 */
[----:B------:R-:W1:Y:S04]  /*15a0*/  @!P2 LDS R14, [R6+0x8] ;  /* 0x00000800060ea984 */ /* 0x000e680000000800 */
[----:B-1----:R-:W-:Y:S01]  /*15b0*/  @!P2 STS [R25+0x200], R14 ;  /* 0x0002000e1900a388 */ /* 0x002fe20000000800 */
        /* <DEDUP_REMOVED lines=177> */
[----:B------:R-:W-:Y:S01]  /*20d0*/  ISETP.GT.U32.AND P1, PT, R7, 0x3e, PT ;  /* 0x0000003e0700780c */ /* 0x000fe20003f24070 */
[C---:B------:R-:W-:Y:S01]  /*20e0*/  VIADD R7, R23.reuse, 0x4000 ;  /* 0x0000400017077836 */ /* 0x040fe20000000000 */
[----:B------:R-:W-:-:S03]  /*20f0*/  IADD3 R23, PT, PT, R23, 0x4100, RZ ;  /* 0x0000410017177810 */ /* 0x000fc60007ffe0ff */
[----:B------:R-:W1:Y:S01]  /*2100*/  @!P2 LDS R14, [R6+0xf8] ;  /* 0x0000f800060ea984 */ /* 0x000e620000000800 */
[C---:B------:R-:W-:Y:S02]  /*2110*/  LEA R10, R2.reuse, R7, 0x18 ;  /* 0x00000007020a7211 */ /* 0x040fe400078ec0ff */
[----:B------:R-:W-:Y:S02]  /*2120*/  LEA R23, R2, R23, 0x18 ;  /* 0x0000001702177211 */ /* 0x000fe400078ec0ff */
[----:B------:R-:W-:Y:S02]  /*2130*/  LEA R7, R3, R10, 0x2 ;  /* 0x0000000a03077211 */ /* 0x000fe400078e10ff */
[----:B------:R-:W-:Y:S01]  /*2140*/  LEA R0, R0, R23, 0x2 ;  /* 0x0000001700007211 */ /* 0x000fe200078e10ff */
[----:B-1----:R-:W-:Y:S04]  /*2150*/  @!P2 STS [R25+0x3e00], R14 ;  /* 0x003e000e1900a388 */ /* 0x002fe80000000800 */
[----:B------:R-:W1:Y:S04]  /*2160*/  @!P1 LDS R16, [R6+0xfc] ;  /* 0x0000fc0006109984 */ /* 0x000e680000000800 */
[----:B-1----:R-:W-:Y:S01]  /*2170*/  @!P1 STS [R25+0x3f00], R16 ;  /* 0x003f001019009388 */ /* 0x002fe20000000800 */
[----:B------:R-:W-:Y:S06]  /*2180*/  BAR.SYNC.DEFER_BLOCKING 0x0 ;  /* 0x0000000000007b1d */ /* 0x000fec0000010000 */
[----:B------:R-:W-:Y:S04]  /*2190*/  LDS R3, [R25] ;  /* 0x0000000019037984 */ /* 0x000fe80000000800 */
[----:B------:R-:W1:Y:S04]  /*21a0*/  LDS R20, [R7] ;  /* 0x0000000007147984 */ /* 0x000e680000000800 */
[----:B------:R-:W-:Y:S04]  /*21b0*/  LDS R22, [R25+0x100] ;  /* 0x0001000019167984 */ /* 0x000fe80000000800 */
[----:B------:R-:W2:Y:S04]  /*21c0*/  LDS R17, [R7+0x4] ;  /* 0x0000040007117984 */ /* 0x000ea80000000800 */
[----:B------:R-:W-:Y:S04]  /*21d0*/  LDS R27, [R25+0x200] ;  /* 0x00020000191b7984 */ /* 0x000fe80000000800 */
[----:B------:R-:W3:Y:S04]  /*21e0*/  LDS R6, [R7+0x8] ;  /* 0x0000080007067984 */ /* 0x000ee80000000800 */
[----:B------:R-:W-:Y:S04]  /*21f0*/  LDS R10, [R25+0x300] ;  /* 0x00030000190a7984 */ /* 0x000fe80000000800 */
[----:B------:R-:W4:Y:S04]  /*2200*/  LDS R11, [R7+0xc] ;  /* 0x00000c00070b7984 */ /* 0x000f280000000800 */
[----:B------:R-:W-:Y:S04]  /*2210*/  LDS R12, [R25+0x400] ;  /* 0x00040000190c7984 */ /* 0x000fe80000000800 */
[----:B------:R-:W0:Y:S04]  /*2220*/  LDS R13, [R7+0x10] ;  /* 0x00001000070d7984 */ /* 0x000e280000000800 */
[----:B------:R-:W-:Y:S04]  /*2230*/  LDS R14, [R25+0x500] ;  /* 0x00050000190e7984 */ /* 0x000fe80000000800 */
[----:B------:R-:W0:Y:S01]  /*2240*/  LDS R15, [R7+0x14] ;  /* 0x00001400070f7984 */ /* 0x000e220000000800 */
[----:B-1----:R-:W-:-:S03]  /*2250*/  FFMA R3, R3, R20, RZ ;  /* 0x0000001403037223 */ /* 0x002fc600000000ff */
[----:B------:R-:W-:Y:S04]  /*2260*/  LDS R18, [R25+0x600] ;  /* 0x0006000019127984 */ /* 0x000fe80000000800 */
[----:B------:R-:W1:Y:S01]  /*2270*/  LDS R19, [R7+0x18] ;  /* 0x0000180007137984 */ /* 0x000e620000000800 */
[----:B--2---:R-:W-:-:S03]  /*2280*/  FFMA R22, R22, R17, R3 ;  /* 0x0000001116167223 */ /* 0x004fc60000000003 */
[----:B------:R-:W-:Y:S04]  /*2290*/  LDS R20, [R25+0x700] ;  /* 0x0007000019147984 */ /* 0x000fe80000000800 */
[----:B------:R-:W2:Y:S01]  /*22a0*/  LDS R21, [R7+0x1c] ;  /* 0x00001c0007157984 */ /* 0x000ea20000000800 */
[----:B---3--:R-:W-:-:S03]  /*22b0*/  FFMA R27, R27, R6, R22 ;  /* 0x000000061b1b7223 */ /* 0x008fc60000000016 */
[----:B------:R-:W-:Y:S04]  /*22c0*/  LDS R16, [R25+0x800] ;  /* 0x0008000019107984 */ /* 0x000fe80000000800 */
[----:B------:R-:W3:Y:S01]  /*22d0*/  LDS R17, [R7+0x20] ;  /* 0x0000200007117984 */ /* 0x000ee20000000800 */
[----:B----4-:R-:W-:-:S03]  /*22e0*/  FFMA R27, R10, R11, R27 ;  /* 0x0000000b0a1b7223 */ /* 0x010fc6000000001b */
[----:B------:R-:W-:Y:S04]  /*22f0*/  LDS R3, [R25+0x900] ;  /* 0x0009000019037984 */ /* 0x000fe80000000800 */
[----:B------:R-:W4:Y:S01]  /*2300*/  LDS R6, [R7+0x24] ;  /* 0x0000240007067984 */ /* 0x000f220000000800 */
[----:B0-----:R-:W-:-:S03]  /*2310*/  FFMA R27, R12, R13, R27 ;  /* 0x0000000d0c1b7223 */ /* 0x001fc6000000001b */
[----:B------:R-:W-:Y:S04]  /*2320*/  LDS R10, [R25+0xa00] ;  /* 0x000a0000190a7984 */ /* 0x000fe80000000800 */
[----:B------:R-:W0:Y:S01]  /*2330*/  LDS R11, [R7+0x28] ;  /* 0x00002800070b7984 */ /* 0x000e220000000800 */
[----:B------:R-:W-:-:S03]  /*2340*/  FFMA R27, R14, R15, R27 ;  /* 0x0000000f0e1b7223 */ /* 0x000fc6000000001b */
[----:B------:R-:W-:Y:S04]  /*2350*/  LDS R12, [R25+0xb00] ;  /* 0x000b0000190c7984 */ /* 0x000fe80000000800 */
[----:B------:R-:W0:Y:S01]  /*2360*/  LDS R13, [R7+0x2c] ;  /* 0x00002c00070d7984 */ /* 0x000e220000000800 */
[----:B-1----:R-:W-:-:S03]  /*2370*/  FFMA R27, R18, R19, R27 ;  /* 0x00000013121b7223 */ /* 0x002fc6000000001b */
        /* <DEDUP_REMOVED lines=155> */
[----:B0-----:R-:W-:-:S04]  /*2d30*/  FFMA R3, R3, R6, R16 ;  /* 0x0000000603037223 */ /* 0x001fc80000000010 */
[----:B------:R-:W-:-:S04]  /*2d40*/  FFMA R3, R10, R11, R3 ;  /* 0x0000000b0a037223 */ /* 0x000fc80000000003 */
[----:B-1----:R-:W-:-:S04]  /*2d50*/  FFMA R3, R12, R13, R3 ;  /* 0x0000000d0c037223 */ /* 0x002fc80000000003 */
[----:B--2---:R-:W-:-:S04]  /*2d60*/  FFMA R3, R14, R15, R3 ;  /* 0x0000000f0e037223 */ /* 0x004fc80000000003 */
[----:B---3--:R-:W-:-:S04]  /*2d70*/  FFMA R3, R18, R19, R3 ;  /* 0x0000001312037223 */ /* 0x008fc80000000003 */
[----:B----4-:R-:W-:-:S05]  /*2d80*/  FFMA R3, R22, R27, R3 ;  /* 0x0000001b16037223 */ /* 0x010fca0000000003 */
[----:B------:R0:W-:Y:S01]  /*2d90*/  STS [R0], R3 ;  /* 0x0000000300007388 */ /* 0x0001e20000000800 */
[----:B------:R-:W-:Y:S06]  /*2da0*/  BAR.SYNC.DEFER_BLOCKING 0x0 ;  /* 0x0000000000007b1d */ /* 0x000fec0000010000 */
[----:B------:R-:W-:Y:S05]  /*2db0*/  @P0 EXIT ;  /* 0x000000000000094d */ /* 0x000fea0003800000 */
[----:B------:R-:W-:Y:S01]  /*2dc0*/  LEA R23, R24, R23, 0x2 ;  /* 0x0000001718177211 */ /* 0x000fe200078e10ff */
[----:B------:R-:W1:Y:S01]  /*2dd0*/  LDCU UR4, c[0x0][0x384] ;  /* 0x00007080ff0477ac */ /* 0x000e620008000800 */
[----:B0-----:R-:W-:-:S04]  /*2de0*/  HFMA2 R0, -RZ, RZ, 0, 0 ;  /* 0x00000000ff007431 */ /* 0x001fc800000001ff */
[----:B------:R-:W0:Y:S01]  /*2df0*/  LDS R23, [R23] ;  /* 0x0000000017177984 */ /* 0x000e220000000800 */
[----:B-----5:R-:W-:Y:S01]  /*2e00*/  @!P0 FMUL R0, R8, R9 ;  /* 0x0000000908008220 */ /* 0x020fe20000400000 */
[----:B0-----:R-:W-:-:S04]  /*2e10*/  FADD R3, RZ, R23 ;  /* 0x00000017ff037221 */ /* 0x001fc80000000000 */
[----:B-1----:R-:W-:-:S05]  /*2e20*/  FFMA R3, R3, UR4, R0 ;  /* 0x0000000403037c23 */ /* 0x002fca0008000000 */
[----:B------:R-:W-:Y:S01]  /*2e30*/  STG.E desc[UR8][R4.64], R3 ;  /* 0x0000000304007986 */ /* 0x000fe2000c101908 */
[----:B------:R-:W-:Y:S05]  /*2e40*/  EXIT ;  /* 0x000000000000794d */ /* 0x000fea0003800000 */
.L_x_17:
        /* <DEDUP_REMOVED lines=11> */
.L_x_19:


//--------------------- .nv.shared._Z18syhemvl_special_ndIfLi64ELi64ELi1ELi1EEviT_PS0_iS1_iS0_S1_i --------------------------
	.section	.nv.shared._Z18syhemvl_special_ndIfLi64ELi64ELi1ELi1EEviT_PS0_iS1_iS0_S1_i,"aw",@nobits
	.sectionflags	@""
	.align	4
.nv.shared._Z18syhemvl_special_ndIfLi64ELi64ELi1ELi1EEviT_PS0_iS1_iS0_S1_i:
	.zero		9984


//--------------------- .nv.shared.reserved.0     --------------------------
	.section	.nv.shared.reserved.0,"aw",@nobits
	.weak		__nv_reservedSMEM_offset_0_alias
	.size		__nv_reservedSMEM_offset_0_alias, 0, 64
	.other		__nv_reservedSMEM_offset_0_alias,@"STO_CUDA_RESERVED_SHARED STV_DEFAULT"
__nv_reservedSMEM_offset_0_alias:
	.zero		0
	.zero		64


//--------------------- .nv.shared._Z17syhemvl_special_dIfLi64ELi64ELi1ELi1EEviT_PS0_iS1_iS0_S1_i --------------------------
	.section	.nv.shared._Z17syhemvl_special_dIfLi64ELi64ELi1ELi1EEviT_PS0_iS1_iS0_S1_i,"aw",@nobits
	.sectionflags	@""
	.align	4
.nv.shared._Z17syhemvl_special_dIfLi64ELi64ELi1ELi1EEviT_PS0_iS1_iS0_S1_i:
	.zero		18176


//--------------------- .nv.constant0._Z18syhemvl_special_ndIfLi64ELi64ELi1ELi1EEviT_PS0_iS1_iS0_S1_i --------------------------
	.section	.nv.constant0._Z18syhemvl_special_ndIfLi64ELi64ELi1ELi1EEviT_PS0_iS1_iS0_S1_i,"a",@progbits
	.sectionflags	@""
	.align	4
.nv.constant0._Z18syhemvl_special_ndIfLi64ELi64ELi1ELi1EEviT_PS0_iS1_iS0_S1_i:
	.zero		948


//--------------------- .nv.constant0._Z17syhemvl_special_dIfLi64ELi64ELi1ELi1EEviT_PS0_iS1_iS0_S1_i --------------------------
	.section	.nv.constant0._Z17syhemvl_special_dIfLi64ELi64ELi1ELi1EEviT_PS0_iS1_iS0_S1_i,"a",@progbits
	.sectionflags	@""
	.align	4
.nv.constant0._Z17syhemvl_special_dIfLi64ELi64ELi1ELi1EEviT_PS0_iS1_iS0_S1_i:
	.zero		948


//--------------------- SYMBOLS --------------------------

	.type		.nv.reservedSmem.offset0,@object
	.size		.nv.reservedSmem.offset0,0x4
	.type		.nv.reservedSmem.cap,@object
	.size		.nv.reservedSmem.cap,0x4
